// auto-generated by cutlass_sweep.gemm — config: {"arch": "sm_100", "cluster_m": 1, "cluster_n": 1, "dtype": "fp16", "stages": 3, "tile_k": 32, "tile_m": 128, "tile_n": 256}
#include "cutlass/cutlass.h"
#include "cutlass/gemm/collective/collective_builder.hpp"
#include "cutlass/gemm/device/gemm_universal_adapter.h"
#include "cutlass/gemm/kernel/gemm_universal.hpp"
#include "cutlass/epilogue/collective/collective_builder.hpp"

using ElemA = cutlass::half_t;
using ElemB = cutlass::half_t;
using ElemCD = cutlass::half_t;
using Acc  = float;
using TileShape    = cute::Shape<cute::_128, cute::_256, cute::_32>;
using ClusterShape = cute::Shape<cute::_1, cute::_1, cute::_1>;

using CollectiveEpilogue = typename cutlass::epilogue::collective::CollectiveBuilder<
    cutlass::arch::Sm100, cutlass::arch::OpClassTensorOp,
    TileShape, ClusterShape,
    cutlass::epilogue::collective::EpilogueTileAuto,
    Acc, Acc,
    ElemCD, cutlass::layout::RowMajor, 128 / cutlass::sizeof_bits<ElemCD>::value,
    ElemCD, cutlass::layout::RowMajor, 128 / cutlass::sizeof_bits<ElemCD>::value,
    cutlass::epilogue::collective::EpilogueScheduleAuto
  >::CollectiveOp;

using CollectiveMainloop = typename cutlass::gemm::collective::CollectiveBuilder<
    cutlass::arch::Sm100, cutlass::arch::OpClassTensorOp,
    ElemA, cutlass::layout::RowMajor, 128 / cutlass::sizeof_bits<ElemA>::value,
    ElemB, cutlass::layout::ColumnMajor, 128 / cutlass::sizeof_bits<ElemB>::value,
    Acc,
    TileShape, ClusterShape,
    cutlass::gemm::collective::StageCount<3>,
    cutlass::gemm::collective::KernelScheduleAuto
  >::CollectiveOp;

using GemmKernel = cutlass::gemm::kernel::GemmUniversal<
    cute::Shape<int,int,int,int>,
    CollectiveMainloop,
    CollectiveEpilogue
>;
using Gemm = cutlass::gemm::device::GemmUniversalAdapter<GemmKernel>;

// Force the device kernel symbol into the cubin without needing a host main.
auto* _anchor = &cutlass::device_kernel<GemmKernel>;


// ===== COMPILED SASS (sm_100a) =====

	.target	sm_100a

	.elftype	@"ET_EXEC"


//--------------------- .note.nv.tkinfo           --------------------------
	.section	.note.nv.tkinfo,"",@"SHT_NOTE"
	.sectionflags	@"SHF_NOTE_NV_TKINFO"
	.tkinfo
        /*0018*/ 	.word	0x00000002
        /*0030*/ 	.string	""
        /*0030*/ 	.string	"ptxas"
        /*0030*/ 	.string	"Cuda compilation tools, release 13.0, V13.0.88"
        /*0030*/ 	.string	"Build cuda_13.0.r13.0/compiler.36424714_0"
        /*0030*/ 	.string	"-arch sm_100a -m 64 "



//--------------------- .note.nv.cuinfo           --------------------------
	.section	.note.nv.cuinfo,"",@"SHT_NOTE"
	.sectionflags	@"SHF_NOTE_NV_CUINFO"
        /*0018*/ 	.short	0x0002
        /*001a*/ 	.short	0x0064
        /*001c*/ 	.short	0x0082
	.zero		2


//--------------------- .nv.info                  --------------------------
	.section	.nv.info,"",@"SHT_CUDA_INFO"
	.align	4


	//----- nvinfo : EIATTR_REGCOUNT
	.align		4
        /*0000*/ 	.byte	0x04, 0x2f
        /*0002*/ 	.short	(.L_19 - .L_18)
	.align		4
.L_18:
        /*0004*/ 	.word	index@(_ZN7cutlass13device_kernelINS_4gemm6kernel13GemmUniversalIN4cute5tupleIJiiiiEEENS1_10collective13CollectiveMmaINS1_35MainloopSm100TmaUmmaWarpSpecializedILi3ELi2ELi2ENS5_IJNS4_1CILi1EEESB_SB_EEEEENS5_IJNSA_ILi128EEENSA_ILi256EEENSA_ILi32EEEEEENS_6half_tENS5_IJlSB_lEEESI_SJ_NS4_8TiledMMAINS4_8MMA_AtomIJNS4_20SM100_MMA_F16BF16_SSISI_SI_fLi128ELi256ELNS4_4UMMA5MajorE0ELSO_0ELNSN_7ScaleInE0ELSP_0EEEEEENS4_6LayoutISC_NS5_IJNSA_ILi0EEEST_ST_EEEEENS5_IJNS4_10UnderscoreESW_SW_EEEEENS4_13SM90_TMA_LOADENS4_14ComposedLayoutINS4_7SwizzleILi2ELi4ELi3EEENS4_18smem_ptr_flag_bitsILi16EEENSS_INS5_IJNSA_ILi8EEESG_EEENS5_IJSG_SB_EEEEEEEvNS4_8identityESZ_S19_vS1A_EENS_8epilogue10collective18CollectiveEpilogueINS1C_23Sm100TmaWarpSpecializedILi4ELi2ELi64ELb1ELb0EEEJSH_NS5_IJNSS_ISE_SB_EENSS_INSA_ILi64EEESB_EEEEESI_SJ_SI_SJ_NS1C_6fusion15FusionCallbacksIS1G_NS1L_17LinearCombinationISI_fSI_fLNS_15FloatRoundStyleE2EEESH_S1K_JEEENS4_5SM1004TMEM4LOAD26SM100_TMEM_LOAD_32dp32b64xESZ_NS10_INS11_ILi3ELi4ELi3EEES14_NSS_INS5_IJS15_S1I_EEENS5_IJS1I_SB_EEEEEEENS4_39AutoVectorizingCopyWithAssumedAlignmentILi128EEENS4_14SM90_TMA_STOREES1Z_S21_S21_EEEvvEEEEvNT_6ParamsE)
        /*0008*/ 	.word	0x000000b9


	//----- nvinfo : EIATTR_FRAME_SIZE
	.align		4
.L_19:
        /*000c*/ 	.byte	0x04, 0x11
        /*000e*/ 	.short	(.L_21 - .L_20)
	.align		4
.L_20:
        /*0010*/ 	.word	index@($__internal_2_$__cuda_sm10x_tcgen05_guardrail_trap_unallocated_columns_being_dealloced)
        /*0014*/ 	.word	0x00000000


	//----- nvinfo : EIATTR_FRAME_SIZE
	.align		4
.L_21:
        /*0018*/ 	.byte	0x04, 0x11
        /*001a*/ 	.short	(.L_23 - .L_22)
	.align		4
.L_22:
        /*001c*/ 	.word	index@($__internal_1_$__cuda_sm10x_tcgen05_guardrail_trap_phase_invalid_during_alloc)
        /*0020*/ 	.word	0x00000000


	//----- nvinfo : EIATTR_FRAME_SIZE
	.align		4
.L_23:
        /*0024*/ 	.byte	0x04, 0x11
        /*0026*/ 	.short	(.L_25 - .L_24)
	.align		4
.L_24:
        /*0028*/ 	.word	index@($__internal_0_$__cuda_sm10x_tcgen05_guardrail_trap_col_being_dealloced_not_returned_by_alloc)
        /*002c*/ 	.word	0x00000000


	//----- nvinfo : EIATTR_FRAME_SIZE
	.align		4
.L_25:
        /*0030*/ 	.byte	0x04, 0x11
        /*0032*/ 	.short	(.L_27 - .L_26)
	.align		4
.L_26:
        /*0034*/ 	.word	index@(_ZN7cutlass13device_kernelINS_4gemm6kernel13GemmUniversalIN4cute5tupleIJiiiiEEENS1_10collective13CollectiveMmaINS1_35MainloopSm100TmaUmmaWarpSpecializedILi3ELi2ELi2ENS5_IJNS4_1CILi1EEESB_SB_EEEEENS5_IJNSA_ILi128EEENSA_ILi256EEENSA_ILi32EEEEEENS_6half_tENS5_IJlSB_lEEESI_SJ_NS4_8TiledMMAINS4_8MMA_AtomIJNS4_20SM100_MMA_F16BF16_SSISI_SI_fLi128ELi256ELNS4_4UMMA5MajorE0ELSO_0ELNSN_7ScaleInE0ELSP_0EEEEEENS4_6LayoutISC_NS5_IJNSA_ILi0EEEST_ST_EEEEENS5_IJNS4_10UnderscoreESW_SW_EEEEENS4_13SM90_TMA_LOADENS4_14ComposedLayoutINS4_7SwizzleILi2ELi4ELi3EEENS4_18smem_ptr_flag_bitsILi16EEENSS_INS5_IJNSA_ILi8EEESG_EEENS5_IJSG_SB_EEEEEEEvNS4_8identityESZ_S19_vS1A_EENS_8epilogue10collective18CollectiveEpilogueINS1C_23Sm100TmaWarpSpecializedILi4ELi2ELi64ELb1ELb0EEEJSH_NS5_IJNSS_ISE_SB_EENSS_INSA_ILi64EEESB_EEEEESI_SJ_SI_SJ_NS1C_6fusion15FusionCallbacksIS1G_NS1L_17LinearCombinationISI_fSI_fLNS_15FloatRoundStyleE2EEESH_S1K_JEEENS4_5SM1004TMEM4LOAD26SM100_TMEM_LOAD_32dp32b64xESZ_NS10_INS11_ILi3ELi4ELi3EEES14_NSS_INS5_IJS15_S1I_EEENS5_IJS1I_SB_EEEEEEENS4_39AutoVectorizingCopyWithAssumedAlignmentILi128EEENS4_14SM90_TMA_STOREES1Z_S21_S21_EEEvvEEEEvNT_6ParamsE)
        /*0038*/ 	.word	0x00000000


	//----- nvinfo : EIATTR_MIN_STACK_SIZE
	.align		4
.L_27:
        /*003c*/ 	.byte	0x04, 0x12
        /*003e*/ 	.short	(.L_29 - .L_28)
	.align		4
.L_28:
        /*0040*/ 	.word	index@(_ZN7cutlass13device_kernelINS_4gemm6kernel13GemmUniversalIN4cute5tupleIJiiiiEEENS1_10collective13CollectiveMmaINS1_35MainloopSm100TmaUmmaWarpSpecializedILi3ELi2ELi2ENS5_IJNS4_1CILi1EEESB_SB_EEEEENS5_IJNSA_ILi128EEENSA_ILi256EEENSA_ILi32EEEEEENS_6half_tENS5_IJlSB_lEEESI_SJ_NS4_8TiledMMAINS4_8MMA_AtomIJNS4_20SM100_MMA_F16BF16_SSISI_SI_fLi128ELi256ELNS4_4UMMA5MajorE0ELSO_0ELNSN_7ScaleInE0ELSP_0EEEEEENS4_6LayoutISC_NS5_IJNSA_ILi0EEEST_ST_EEEEENS5_IJNS4_10UnderscoreESW_SW_EEEEENS4_13SM90_TMA_LOADENS4_14ComposedLayoutINS4_7SwizzleILi2ELi4ELi3EEENS4_18smem_ptr_flag_bitsILi16EEENSS_INS5_IJNSA_ILi8EEESG_EEENS5_IJSG_SB_EEEEEEEvNS4_8identityESZ_S19_vS1A_EENS_8epilogue10collective18CollectiveEpilogueINS1C_23Sm100TmaWarpSpecializedILi4ELi2ELi64ELb1ELb0EEEJSH_NS5_IJNSS_ISE_SB_EENSS_INSA_ILi64EEESB_EEEEESI_SJ_SI_SJ_NS1C_6fusion15FusionCallbacksIS1G_NS1L_17LinearCombinationISI_fSI_fLNS_15FloatRoundStyleE2EEESH_S1K_JEEENS4_5SM1004TMEM4LOAD26SM100_TMEM_LOAD_32dp32b64xESZ_NS10_INS11_ILi3ELi4ELi3EEES14_NSS_INS5_IJS15_S1I_EEENS5_IJS1I_SB_EEEEEEENS4_39AutoVectorizingCopyWithAssumedAlignmentILi128EEENS4_14SM90_TMA_STOREES1Z_S21_S21_EEEvvEEEEvNT_6ParamsE)
        /*0044*/ 	.word	0x00000000
.L_29:


//--------------------- .nv.compat                --------------------------
	.section	.nv.compat,"",@"SHT_CUDA_COMPAT_INFO"
	.align	4
        /*0000*/ 	.byte	0x02, 0x09, 0x01, 0x00, 0x02, 0x02, 0x02, 0x00, 0x02, 0x05, 0x05, 0x00, 0x03, 0x07, 0x01, 0x01
        /*0010*/ 	.byte	0x02, 0x03, 0x01, 0x00, 0x02, 0x06, 0x01, 0x00, 0x04, 0x0b, 0x08, 0x00, 0x09, 0x00, 0x00, 0x00
        /*0020*/ 	.byte	0x00, 0x00, 0x00, 0x00


//--------------------- .nv.info._ZN7cutlass13device_kernelINS_4gemm6kernel13GemmUniversalIN4cute5tupleIJiiiiEEENS1_10collective13CollectiveMmaINS1_35MainloopSm100TmaUmmaWarpSpecializedILi3ELi2ELi2ENS5_IJNS4_1CILi1EEESB_SB_EEEEENS5_IJNSA_ILi128EEENSA_ILi256EEENSA_ILi32EEEEEENS_6half_tENS5_IJlSB_lEEESI_SJ_NS4_8TiledMMAINS4_8MMA_AtomIJNS4_20SM100_MMA_F16BF16_SSISI_SI_fLi128ELi256ELNS4_4UMMA5MajorE0ELSO_0ELNSN_7ScaleInE0ELSP_0EEEEEENS4_6LayoutISC_NS5_IJNSA_ILi0EEEST_ST_EEEEENS5_IJNS4_10UnderscoreESW_SW_EEEEENS4_13SM90_TMA_LOADENS4_14ComposedLayoutINS4_7SwizzleILi2ELi4ELi3EEENS4_18smem_ptr_flag_bitsILi16EEENSS_INS5_IJNSA_ILi8EEESG_EEENS5_IJSG_SB_EEEEEEEvNS4_8identityESZ_S19_vS1A_EENS_8epilogue10collective18CollectiveEpilogueINS1C_23Sm100TmaWarpSpecializedILi4ELi2ELi64ELb1ELb0EEEJSH_NS5_IJNSS_ISE_SB_EENSS_INSA_ILi64EEESB_EEEEESI_SJ_SI_SJ_NS1C_6fusion15FusionCallbacksIS1G_NS1L_17LinearCombinationISI_fSI_fLNS_15FloatRoundStyleE2EEESH_S1K_JEEENS4_5SM1004TMEM4LOAD26SM100_TMEM_LOAD_32dp32b64xESZ_NS10_INS11_ILi3ELi4ELi3EEES14_NSS_INS5_IJS15_S1I_EEENS5_IJS1I_SB_EEEEEEENS4_39AutoVectorizingCopyWithAssumedAlignmentILi128EEENS4_14SM90_TMA_STOREES1Z_S21_S21_EEEvvEEEEvNT_6ParamsE --------------------------
	.section	.nv.info._ZN7cutlass13device_kernelINS_4gemm6kernel13GemmUniversalIN4cute5tupleIJiiiiEEENS1_10collective13CollectiveMmaINS1_35MainloopSm100TmaUmmaWarpSpecializedILi3ELi2ELi2ENS5_IJNS4_1CILi1EEESB_SB_EEEEENS5_IJNSA_ILi128EEENSA_ILi256EEENSA_ILi32EEEEEENS_6half_tENS5_IJlSB_lEEESI_SJ_NS4_8TiledMMAINS4_8MMA_AtomIJNS4_20SM100_MMA_F16BF16_SSISI_SI_fLi128ELi256ELNS4_4UMMA5MajorE0ELSO_0ELNSN_7ScaleInE0ELSP_0EEEEEENS4_6LayoutISC_NS5_IJNSA_ILi0EEEST_ST_EEEEENS5_IJNS4_10UnderscoreESW_SW_EEEEENS4_13SM90_TMA_LOADENS4_14ComposedLayoutINS4_7SwizzleILi2ELi4ELi3EEENS4_18smem_ptr_flag_bitsILi16EEENSS_INS5_IJNSA_ILi8EEESG_EEENS5_IJSG_SB_EEEEEEEvNS4_8identityESZ_S19_vS1A_EENS_8epilogue10collective18CollectiveEpilogueINS1C_23Sm100TmaWarpSpecializedILi4ELi2ELi64ELb1ELb0EEEJSH_NS5_IJNSS_ISE_SB_EENSS_INSA_ILi64EEESB_EEEEESI_SJ_SI_SJ_NS1C_6fusion15FusionCallbacksIS1G_NS1L_17LinearCombinationISI_fSI_fLNS_15FloatRoundStyleE2EEESH_S1K_JEEENS4_5SM1004TMEM4LOAD26SM100_TMEM_LOAD_32dp32b64xESZ_NS10_INS11_ILi3ELi4ELi3EEES14_NSS_INS5_IJS15_S1I_EEENS5_IJS1I_SB_EEEEEEENS4_39AutoVectorizingCopyWithAssumedAlignmentILi128EEENS4_14SM90_TMA_STOREES1Z_S21_S21_EEEvvEEEEvNT_6ParamsE,"",@"SHT_CUDA_INFO"
	.sectionflags	@""
	.align	4


	//----- nvinfo : EIATTR_CUDA_API_VERSION
	.align		4
        /*0000*/ 	.byte	0x04, 0x37
        /*0002*/ 	.short	(.L_31 - .L_30)
.L_30:
        /*0004*/ 	.word	0x00000082


	//----- nvinfo : EIATTR_KPARAM_INFO
	.align		4
.L_31:
        /*0008*/ 	.byte	0x04, 0x17
        /*000a*/ 	.short	(.L_33 - .L_32)
.L_32:
        /*000c*/ 	.word	0x00000000
        /*0010*/ 	.short	0x0000
        /*0012*/ 	.short	0x0000
        /*0014*/ 	.byte	0x00, 0xf0, 0x01, 0x20


	//----- nvinfo : EIATTR_AT_ENTRY_FRAGMENTS
	.align		4
.L_33:
        /*0018*/ 	.byte	0x04, 0x4f
        /*001a*/ 	.short	(.L_35 - .L_34)


	//   ....[0]....
.L_34:
        /*001c*/ 	.word	0x00000006


	//----- nvinfo : EIATTR_RESERVED_SMEM_USED
	.align		4
.L_35:
        /*0020*/ 	.byte	0x01, 0x41
	.zero		2


	//----- nvinfo : EIATTR_SPARSE_MMA_MASK
	.align		4
        /*0024*/ 	.byte	0x03, 0x50
        /*0026*/ 	.short	0x0000


	//----- nvinfo : EIATTR_TCGEN05_1CTA_USED
	.align		4
        /*0028*/ 	.byte	0x01, 0x51
	.zero		2


	//----- nvinfo : EIATTR_MAXREG_COUNT
	.align		4
        /*002c*/ 	.byte	0x03, 0x1b
        /*002e*/ 	.short	0x00ff


	//----- nvinfo : EIATTR_NUM_BARRIERS
	.align		4
        /*0030*/ 	.byte	0x02, 0x4c
        /*0032*/ 	.byte	0x07
	.zero		1


	//----- nvinfo : EIATTR_EXTERNS
	.align		4
        /*0034*/ 	.byte	0x04, 0x0f
        /*0036*/ 	.short	(.L_37 - .L_36)


	//   ....[0]....
	.align		4
.L_36:
        /*0038*/ 	.word	index@(__assertfail)


	//----- nvinfo : EIATTR_MERCURY_ISA_VERSION
	.align		4
.L_37:
        /*003c*/ 	.byte	0x03, 0x5f
        /*003e*/ 	.short	0x0101


	//----- nvinfo : EIATTR_INT_WARP_WIDE_INSTR_OFFSETS
	.align		4
        /*0040*/ 	.byte	0x04, 0x31
        /*0042*/ 	.short	(.L_39 - .L_38)


	//   ....[0]....
.L_38:
        /*0044*/ 	.word	0x00001d90


	//   ....[1]....
        /*0048*/ 	.word	0x00003550


	//   ....[2]....
        /*004c*/ 	.word	0x00003570


	//   ....[3]....
        /*0050*/ 	.word	0x000035a0


	//   ....[4]....
        /*0054*/ 	.word	0x00003ee0


	//   ....[5]....
        /*0058*/ 	.word	0x00003f50


	//   ....[6]....
        /*005c*/ 	.word	0x00004030


	//   ....[7]....
        /*0060*/ 	.word	0x000040b0


	//   ....[8]....
        /*0064*/ 	.word	0x000041c0


	//   ....[9]....
        /*0068*/ 	.word	0x00004250


	//   ....[10]....
        /*006c*/ 	.word	0x00004430


	//   ....[11]....
        /*0070*/ 	.word	0x00004590


	//----- nvinfo : EIATTR_COOP_GROUP_MASK_REGIDS
	.align		4
.L_39:
        /*0074*/ 	.byte	0x04, 0x29
        /*0076*/ 	.short	(.L_41 - .L_40)


	//   ....[0]....
.L_40:
        /*0078*/ 	.word	0xffffffff


	//   ....[1]....
        /*007c*/ 	.word	0xffffffff


	//   ....[2]....
        /*0080*/ 	.word	0xffffffff


	//   ....[3]....
        /*0084*/ 	.word	0xffffffff


	//   ....[4]....
        /*0088*/ 	.word	0xffffffff


	//   ....[5]....
        /*008c*/ 	.word	0xffffffff


	//   ....[6]....
        /*0090*/ 	.word	0xffffffff


	//   ....[7]....
        /*0094*/ 	.word	0xffffffff


	//   ....[8]....
        /*0098*/ 	.word	0xffffffff


	//   ....[9]....
        /*009c*/ 	.word	0xffffffff


	//   ....[10]....
        /*00a0*/ 	.word	0xffffffff


	//   ....[11]....
        /*00a4*/ 	.word	0xffffffff


	//   ....[12]....
        /*00a8*/ 	.word	0xffffffff


	//----- nvinfo : EIATTR_COOP_GROUP_INSTR_OFFSETS
	.align		4
.L_41:
        /*00ac*/ 	.byte	0x04, 0x28
        /*00ae*/ 	.short	(.L_43 - .L_42)


	//   ....[0]....
.L_42:
        /*00b0*/ 	.word	0x00000090


	//   ....[1]....
        /*00b4*/ 	.word	0x000004d0


	//   ....[2]....
        /*00b8*/ 	.word	0x00000620


	//   ....[3]....
        /*00bc*/ 	.word	0x000007c0


	//   ....[4]....
        /*00c0*/ 	.word	0x000008c0


	//   ....[5]....
        /*00c4*/ 	.word	0x00000a30


	//   ....[6]....
        /*00c8*/ 	.word	0x00000b90


	//   ....[7]....
        /*00cc*/ 	.word	0x00001c70


	//   ....[8]....
        /*00d0*/ 	.word	0x000029c0


	//   ....[9]....
        /*00d4*/ 	.word	0x00002bd0


	//   ....[10]....
        /*00d8*/ 	.word	0x00002c00


	//   ....[11]....
        /*00dc*/ 	.word	0x00003430


	//   ....[12]....
        /*00e0*/ 	.word	0x00003660


	//----- nvinfo : EIATTR_VRC_CTA_INIT_COUNT
	.align		4
.L_43:
        /*00e4*/ 	.byte	0x02, 0x4a
        /*00e6*/ 	.byte	0x80
	.zero		1


	//----- nvinfo : EIATTR_SYSCALL_OFFSETS
	.align		4
        /*00e8*/ 	.byte	0x04, 0x46
        /*00ea*/ 	.short	(.L_45 - .L_44)


	//   ....[0]....
.L_44:
        /*00ec*/ 	.word	0x00005040


	//   ....[1]....
        /*00f0*/ 	.word	0x00005130


	//   ....[2]....
        /*00f4*/ 	.word	0x00005aa0


	//   ....[3]....
        /*00f8*/ 	.word	0x00006f60


	//   ....[4]....
        /*00fc*/ 	.word	0x00008380


	//   ....[5]....
        /*0100*/ 	.word	0x00009790


	//----- nvinfo : EIATTR_MBARRIER_INSTR_OFFSETS
	.align		4
.L_45:
        /*0104*/ 	.byte	0x04, 0x39
        /*0106*/ 	.short	(.L_47 - .L_46)


	//   ....[0]....
.L_46:
        /*0108*/ 	.word	0x000005b0
        /*010c*/ 	.word	0x000000ff
        /*0110*/ 	.word	0x00000000
        /*0114*/ 	.short	0x0100
        /*0116*/ 	.byte	0x05
	.zero		1


	//   ....[1]....
        /*0118*/ 	.word	0x000005c0
        /*011c*/ 	.word	0x000000ff
        /*0120*/ 	.word	0x00000018
        /*0124*/ 	.short	0x0100
        /*0126*/ 	.byte	0x05
	.zero		1


	//   ....[2]....
        /*0128*/ 	.word	0x000005d0
        /*012c*/ 	.word	0x000000ff
        /*0130*/ 	.word	0x00000008
        /*0134*/ 	.short	0x0100
        /*0136*/ 	.byte	0x05
	.zero		1


	//   ....[3]....
        /*0138*/ 	.word	0x000005e0
        /*013c*/ 	.word	0x000000ff
        /*0140*/ 	.word	0x00000020
        /*0144*/ 	.short	0x0100
        /*0146*/ 	.byte	0x05
	.zero		1


	//   ....[4]....
        /*0148*/ 	.word	0x000005f0
        /*014c*/ 	.word	0x000000ff
        /*0150*/ 	.word	0x00000010
        /*0154*/ 	.short	0x0100
        /*0156*/ 	.byte	0x05
	.zero		1


	//   ....[5]....
        /*0158*/ 	.word	0x00000600
        /*015c*/ 	.word	0x000000ff
        /*0160*/ 	.word	0x00000028
        /*0164*/ 	.short	0x0100
        /*0166*/ 	.byte	0x05
	.zero		1


	//   ....[6]....
        /*0168*/ 	.word	0x00000730
        /*016c*/ 	.word	0x000000ff
        /*0170*/ 	.word	0x00000030
        /*0174*/ 	.short	0x0100
        /*0176*/ 	.byte	0x07
	.zero		1


	//   ....[7]....
        /*0178*/ 	.word	0x00000740
        /*017c*/ 	.word	0x000000ff
        /*0180*/ 	.word	0x00000050
        /*0184*/ 	.short	0x0100
        /*0186*/ 	.byte	0x07
	.zero		1


	//   ....[8]....
        /*0188*/ 	.word	0x00000750
        /*018c*/ 	.word	0x000000ff
        /*0190*/ 	.word	0x00000038
        /*0194*/ 	.short	0x0100
        /*0196*/ 	.byte	0x07
	.zero		1


	//   ....[9]....
        /*0198*/ 	.word	0x00000760
        /*019c*/ 	.word	0x000000ff
        /*01a0*/ 	.word	0x00000058
        /*01a4*/ 	.short	0x0100
        /*01a6*/ 	.byte	0x07
	.zero		1


	//   ....[10]....
        /*01a8*/ 	.word	0x00000770
        /*01ac*/ 	.word	0x000000ff
        /*01b0*/ 	.word	0x00000040
        /*01b4*/ 	.short	0x0100
        /*01b6*/ 	.byte	0x07
	.zero		1


	//   ....[11]....
        /*01b8*/ 	.word	0x00000780
        /*01bc*/ 	.word	0x000000ff
        /*01c0*/ 	.word	0x00000060
        /*01c4*/ 	.short	0x0100
        /*01c6*/ 	.byte	0x07
	.zero		1


	//   ....[12]....
        /*01c8*/ 	.word	0x00000790
        /*01cc*/ 	.word	0x000000ff
        /*01d0*/ 	.word	0x00000048
        /*01d4*/ 	.short	0x0100
        /*01d6*/ 	.byte	0x07
	.zero		1


	//   ....[13]....
        /*01d8*/ 	.word	0x000007a0
        /*01dc*/ 	.word	0x000000ff
        /*01e0*/ 	.word	0x00000068
        /*01e4*/ 	.short	0x0100
        /*01e6*/ 	.byte	0x07
	.zero		1


	//   ....[14]....
        /*01e8*/ 	.word	0x00000890
        /*01ec*/ 	.word	0x000000ff
        /*01f0*/ 	.word	0x00000070
        /*01f4*/ 	.short	0x0100
        /*01f6*/ 	.byte	0x05
	.zero		1


	//   ....[15]....
        /*01f8*/ 	.word	0x000008a0
        /*01fc*/ 	.word	0x000000ff
        /*0200*/ 	.word	0x00000078
        /*0204*/ 	.short	0x0100
        /*0206*/ 	.byte	0x05
	.zero		1


	//   ....[16]....
        /*0208*/ 	.word	0x000009e0
        /*020c*/ 	.word	0x000000ff
        /*0210*/ 	.word	0x00000080
        /*0214*/ 	.short	0x0100
        /*0216*/ 	.byte	0x05
	.zero		1


	//   ....[17]....
        /*0218*/ 	.word	0x000009f0
        /*021c*/ 	.word	0x000000ff
        /*0220*/ 	.word	0x00000090
        /*0224*/ 	.short	0x0100
        /*0226*/ 	.byte	0x05
	.zero		1


	//   ....[18]....
        /*0228*/ 	.word	0x00000a00
        /*022c*/ 	.word	0x000000ff
        /*0230*/ 	.word	0x00000088
        /*0234*/ 	.short	0x0100
        /*0236*/ 	.byte	0x05
	.zero		1


	//   ....[19]....
        /*0238*/ 	.word	0x00000a10
        /*023c*/ 	.word	0x000000ff
        /*0240*/ 	.word	0x00000098
        /*0244*/ 	.short	0x0100
        /*0246*/ 	.byte	0x05
	.zero		1


	//   ....[20]....
        /*0248*/ 	.word	0x00000b40
        /*024c*/ 	.word	0x000000ff
        /*0250*/ 	.word	0x000000a0
        /*0254*/ 	.short	0x0100
        /*0256*/ 	.byte	0x07
	.zero		1


	//   ....[21]....
        /*0258*/ 	.word	0x00000b50
        /*025c*/ 	.word	0x000000ff
        /*0260*/ 	.word	0x000000b0
        /*0264*/ 	.short	0x0100
        /*0266*/ 	.byte	0x07
	.zero		1


	//   ....[22]....
        /*0268*/ 	.word	0x00000b60
        /*026c*/ 	.word	0x000000ff
        /*0270*/ 	.word	0x000000a8
        /*0274*/ 	.short	0x0100
        /*0276*/ 	.byte	0x07
	.zero		1


	//   ....[23]....
        /*0278*/ 	.word	0x00000b70
        /*027c*/ 	.word	0x000000ff
        /*0280*/ 	.word	0x000000b8
        /*0284*/ 	.short	0x0100
        /*0286*/ 	.byte	0x07
	.zero		1


	//   ....[24]....
        /*0288*/ 	.word	0x00000c60
        /*028c*/ 	.word	0x000000ff
        /*0290*/ 	.word	0x000000c0
        /*0294*/ 	.short	0x0100
        /*0296*/ 	.byte	0x05
	.zero		1


	//   ....[25]....
        /*0298*/ 	.word	0x00000c70
        /*029c*/ 	.word	0x000000ff
        /*02a0*/ 	.word	0x000000d0
        /*02a4*/ 	.short	0x0100
        /*02a6*/ 	.byte	0x05
	.zero		1


	//   ....[26]....
        /*02a8*/ 	.word	0x00000c80
        /*02ac*/ 	.word	0x000000ff
        /*02b0*/ 	.word	0x000000c8
        /*02b4*/ 	.short	0x0100
        /*02b6*/ 	.byte	0x05
	.zero		1


	//   ....[27]....
        /*02b8*/ 	.word	0x00000c90
        /*02bc*/ 	.word	0x000000ff
        /*02c0*/ 	.word	0x000000d8
        /*02c4*/ 	.short	0x0100
        /*02c6*/ 	.byte	0x05
	.zero		1


	//   ....[28]....
        /*02c8*/ 	.word	0x00001570
        /*02cc*/ 	.word	0x00000003
        /*02d0*/ 	.word	0x000000d0
        /*02d4*/ 	.short	0x010a
        /*02d6*/ 	.byte	0xff
	.zero		1


	//   ....[29]....
        /*02d8*/ 	.word	0x000015a0
        /*02dc*/ 	.word	0x00000003
        /*02e0*/ 	.word	0x000000c0
        /*02e4*/ 	.short	0x0101
        /*02e6*/ 	.byte	0xff
	.zero		1


	//   ....[30]....
        /*02e8*/ 	.word	0x00001670
        /*02ec*/ 	.word	0x000000ff
        /*02f0*/ 	.word	0x00000018
        /*02f4*/ 	.short	0x010a
        /*02f6*/ 	.byte	0x08
	.zero		1


	//   ....[31]....
        /*02f8*/ 	.word	0x00001710
        /*02fc*/ 	.word	0x000000ff
        /*0300*/ 	.word	0x00000018
        /*0304*/ 	.short	0x010a
        /*0306*/ 	.byte	0x21
	.zero		1


	//   ....[32]....
        /*0308*/ 	.word	0x00001860
        /*030c*/ 	.word	0x000000ff
        /*0310*/ 	.word	0x00000018
        /*0314*/ 	.short	0x010a
        /*0316*/ 	.byte	0x08
	.zero		1


	//   ....[33]....
        /*0318*/ 	.word	0x00001970
        /*031c*/ 	.word	0x000000ff
        /*0320*/ 	.word	0x00000078
        /*0324*/ 	.short	0x0101
        /*0326*/ 	.byte	0x04
	.zero		1


	//   ....[34]....
        /*0328*/ 	.word	0x00001990
        /*032c*/ 	.word	0x000000ff
        /*0330*/ 	.word	0x00000018
        /*0334*/ 	.short	0x010a
        /*0336*/ 	.byte	0x08
	.zero		1


	//   ....[35]....
        /*0338*/ 	.word	0x00001a10
        /*033c*/ 	.word	0x000000ff
        /*0340*/ 	.word	0x00000018
        /*0344*/ 	.short	0x010a
        /*0346*/ 	.byte	0x11
	.zero		1


	//   ....[36]....
        /*0348*/ 	.word	0x00001b60
        /*034c*/ 	.word	0x000000ff
        /*0350*/ 	.word	0x00000018
        /*0354*/ 	.short	0x010a
        /*0356*/ 	.byte	0x08
	.zero		1


	//   ....[37]....
        /*0358*/ 	.word	0x00001ca0
        /*035c*/ 	.word	0x00000002
        /*0360*/ 	.word	0x00000080
        /*0364*/ 	.short	0x010a
        /*0366*/ 	.byte	0xff
	.zero		1


	//   ....[38]....
        /*0368*/ 	.word	0x00001d60
        /*036c*/ 	.word	0x00000002
        /*0370*/ 	.word	0x00000000
        /*0374*/ 	.short	0x0101
        /*0376*/ 	.byte	0xff
	.zero		1


	//   ....[39]....
        /*0378*/ 	.word	0x000022c0
        /*037c*/ 	.word	0x000000ff
        /*0380*/ 	.word	0x00000000
        /*0384*/ 	.short	0x010a
        /*0386*/ 	.byte	0x05
	.zero		1


	//   ....[40]....
        /*0388*/ 	.word	0x00002350
        /*038c*/ 	.word	0x000000ff
        /*0390*/ 	.word	0x00000000
        /*0394*/ 	.short	0x010a
        /*0396*/ 	.byte	0x05
	.zero		1


	//   ....[41]....
        /*0398*/ 	.word	0x000023f0
        /*039c*/ 	.word	0x00000000
        /*03a0*/ 	.word	0x00000000
        /*03a4*/ 	.short	0x010a
        /*03a6*/ 	.byte	0xff
	.zero		1


	//   ....[42]....
        /*03a8*/ 	.word	0x00002510
        /*03ac*/ 	.word	0x00000000
        /*03b0*/ 	.word	0x000000c0
        /*03b4*/ 	.short	0x010a
        /*03b6*/ 	.byte	0xff
	.zero		1


	//   ....[43]....
        /*03b8*/ 	.word	0x00002570
        /*03bc*/ 	.word	0x00000004
        /*03c0*/ 	.word	0x00000000
        /*03c4*/ 	.short	0x0101
        /*03c6*/ 	.byte	0xff
	.zero		1


	//   ....[44]....
        /*03c8*/ 	.word	0x00002590
        /*03cc*/ 	.word	0x000000ff
        /*03d0*/ 	.word	0x00000090
        /*03d4*/ 	.short	0x010a
        /*03d6*/ 	.byte	0x05
	.zero		1


	//   ....[45]....
        /*03d8*/ 	.word	0x000026b0
        /*03dc*/ 	.word	0x00000000
        /*03e0*/ 	.word	0x00000080
        /*03e4*/ 	.short	0x010a
        /*03e6*/ 	.byte	0xff
	.zero		1


	//   ....[46]....
        /*03e8*/ 	.word	0x000027c0
        /*03ec*/ 	.word	0x00000000
        /*03f0*/ 	.word	0x00000000
        /*03f4*/ 	.short	0x0101
        /*03f6*/ 	.byte	0xff
	.zero		1


	//   ....[47]....
        /*03f8*/ 	.word	0x00002850
        /*03fc*/ 	.word	0x000000ff
        /*0400*/ 	.word	0x00000090
        /*0404*/ 	.short	0x0106
        /*0406*/ 	.byte	0x05
	.zero		1


	//   ....[48]....
        /*0408*/ 	.word	0x00002870
        /*040c*/ 	.word	0x000000ff
        /*0410*/ 	.word	0x00000090
        /*0414*/ 	.short	0x010a
        /*0416*/ 	.byte	0x05
	.zero		1


	//   ....[49]....
        /*0418*/ 	.word	0x00002900
        /*041c*/ 	.word	0x000000ff
        /*0420*/ 	.word	0x00000090
        /*0424*/ 	.short	0x0106
        /*0426*/ 	.byte	0x04
	.zero		1


	//   ....[50]....
        /*0428*/ 	.word	0x00002940
        /*042c*/ 	.word	0x00000000
        /*0430*/ 	.word	0x00000090
        /*0434*/ 	.short	0x010a
        /*0436*/ 	.byte	0xff
	.zero		1


	//   ....[51]....
        /*0438*/ 	.word	0x00002e40
        /*043c*/ 	.word	0x00000000
        /*0440*/ 	.word	0x00000080
        /*0444*/ 	.short	0x010a
        /*0446*/ 	.byte	0xff
	.zero		1


	//   ....[52]....
        /*0448*/ 	.word	0x00002f50
        /*044c*/ 	.word	0x00000003
        /*0450*/ 	.word	0x00000000
        /*0454*/ 	.short	0x0101
        /*0456*/ 	.byte	0xff
	.zero		1


	//   ....[53]....
        /*0458*/ 	.word	0x00002f60
        /*045c*/ 	.word	0x000000ff
        /*0460*/ 	.word	0x00000000
        /*0464*/ 	.short	0x010a
        /*0466*/ 	.byte	0x04
	.zero		1


	//   ....[54]....
        /*0468*/ 	.word	0x00002f80
        /*046c*/ 	.word	0x000000ff
        /*0470*/ 	.word	0x000000b0
        /*0474*/ 	.short	0x010a
        /*0476*/ 	.byte	0x08
	.zero		1


	//   ....[55]....
        /*0478*/ 	.word	0x00003050
        /*047c*/ 	.word	0x000000ff
        /*0480*/ 	.word	0x00000000
        /*0484*/ 	.short	0x010a
        /*0486*/ 	.byte	0x07
	.zero		1


	//   ....[56]....
        /*0488*/ 	.word	0x00003190
        /*048c*/ 	.word	0x000000ff
        /*0490*/ 	.word	0x00000000
        /*0494*/ 	.short	0x010a
        /*0496*/ 	.byte	0x04
	.zero		1


	//   ....[57]....
        /*0498*/ 	.word	0x00003380
        /*049c*/ 	.word	0x000000ff
        /*04a0*/ 	.word	0x00000000
        /*04a4*/ 	.short	0x010a
        /*04a6*/ 	.byte	0x05
	.zero		1


	//   ....[58]....
        /*04a8*/ 	.word	0x00003410
        /*04ac*/ 	.word	0x000000ff
        /*04b0*/ 	.word	0x00000000
        /*04b4*/ 	.short	0x010a
        /*04b6*/ 	.byte	0x07
	.zero		1


	//   ....[59]....
        /*04b8*/ 	.word	0x00003890
        /*04bc*/ 	.word	0x00000000
        /*04c0*/ 	.word	0x00000080
        /*04c4*/ 	.short	0x010a
        /*04c6*/ 	.byte	0xff
	.zero		1


	//   ....[60]....
        /*04c8*/ 	.word	0x00003950
        /*04cc*/ 	.word	0x00000000
        /*04d0*/ 	.word	0x00000000
        /*04d4*/ 	.short	0x0101
        /*04d6*/ 	.byte	0xff
	.zero		1


	//   ....[61]....
        /*04d8*/ 	.word	0x00003c70
        /*04dc*/ 	.word	0x000000ff
        /*04e0*/ 	.word	0x00000078
        /*04e4*/ 	.short	0x010a
        /*04e6*/ 	.byte	0x07
	.zero		1


	//   ....[62]....
        /*04e8*/ 	.word	0x00003e60
        /*04ec*/ 	.word	0x000000ff
        /*04f0*/ 	.word	0x00000050
        /*04f4*/ 	.short	0x010a
        /*04f6*/ 	.byte	0x07
	.zero		1


	//   ....[63]....
        /*04f8*/ 	.word	0x00003fd0
        /*04fc*/ 	.word	0x000000ff
        /*0500*/ 	.word	0x00000030
        /*0504*/ 	.short	0x010b
        /*0506*/ 	.byte	0x07
	.zero		1


	//   ....[64]....
        /*0508*/ 	.word	0x00003fe0
        /*050c*/ 	.word	0x000000ff
        /*0510*/ 	.word	0x00000000
        /*0514*/ 	.short	0x0101
        /*0516*/ 	.byte	0x08
	.zero		1


	//   ....[65]....
        /*0518*/ 	.word	0x00004000
        /*051c*/ 	.word	0x000000ff
        /*0520*/ 	.word	0x00000058
        /*0524*/ 	.short	0x010a
        /*0526*/ 	.byte	0x07
	.zero		1


	//   ....[66]....
        /*0528*/ 	.word	0x00004160
        /*052c*/ 	.word	0x000000ff
        /*0530*/ 	.word	0x00000038
        /*0534*/ 	.short	0x010b
        /*0536*/ 	.byte	0x07
	.zero		1


	//   ....[67]....
        /*0538*/ 	.word	0x00004170
        /*053c*/ 	.word	0x000000ff
        /*0540*/ 	.word	0x00000000
        /*0544*/ 	.short	0x0101
        /*0546*/ 	.byte	0x08
	.zero		1


	//   ....[68]....
        /*0548*/ 	.word	0x00004180
        /*054c*/ 	.word	0x000000ff
        /*0550*/ 	.word	0x00000060
        /*0554*/ 	.short	0x010a
        /*0556*/ 	.byte	0x07
	.zero		1


	//   ....[69]....
        /*0558*/ 	.word	0x00004320
        /*055c*/ 	.word	0x000000ff
        /*0560*/ 	.word	0x00000040
        /*0564*/ 	.short	0x010b
        /*0566*/ 	.byte	0x07
	.zero		1


	//   ....[70]....
        /*0568*/ 	.word	0x00004390
        /*056c*/ 	.word	0x000000ff
        /*0570*/ 	.word	0x00000000
        /*0574*/ 	.short	0x0101
        /*0576*/ 	.byte	0x08
	.zero		1


	//   ....[71]....
        /*0578*/ 	.word	0x000043c0
        /*057c*/ 	.word	0x000000ff
        /*0580*/ 	.word	0x00000068
        /*0584*/ 	.short	0x010a
        /*0586*/ 	.byte	0x07
	.zero		1


	//   ....[72]....
        /*0588*/ 	.word	0x000045d0
        /*058c*/ 	.word	0x000000ff
        /*0590*/ 	.word	0x00000048
        /*0594*/ 	.short	0x010b
        /*0596*/ 	.byte	0x07
	.zero		1


	//   ....[73]....
        /*0598*/ 	.word	0x000045f0
        /*059c*/ 	.word	0x000000ff
        /*05a0*/ 	.word	0x00000000
        /*05a4*/ 	.short	0x0101
        /*05a6*/ 	.byte	0x0d
	.zero		1


	//   ....[74]....
        /*05a8*/ 	.word	0x00004620
        /*05ac*/ 	.word	0x000000ff
        /*05b0*/ 	.word	0x00000050
        /*05b4*/ 	.short	0x010a
        /*05b6*/ 	.byte	0x07
	.zero		1


	//   ....[75]....
        /*05b8*/ 	.word	0x00004640
        /*05bc*/ 	.word	0x000000ff
        /*05c0*/ 	.word	0x00000058
        /*05c4*/ 	.short	0x010a
        /*05c6*/ 	.byte	0x07
	.zero		1


	//   ....[76]....
        /*05c8*/ 	.word	0x00004660
        /*05cc*/ 	.word	0x000000ff
        /*05d0*/ 	.word	0x00000060
        /*05d4*/ 	.short	0x010a
        /*05d6*/ 	.byte	0x07
	.zero		1


	//   ....[77]....
        /*05d8*/ 	.word	0x000046a0
        /*05dc*/ 	.word	0x00000000
        /*05e0*/ 	.word	0x00000068
        /*05e4*/ 	.short	0x010a
        /*05e6*/ 	.byte	0xff
	.zero		1


	//   ....[78]....
        /*05e8*/ 	.word	0x00004a00
        /*05ec*/ 	.word	0x00000000
        /*05f0*/ 	.word	0x00000080
        /*05f4*/ 	.short	0x010a
        /*05f6*/ 	.byte	0xff
	.zero		1


	//   ....[79]....
        /*05f8*/ 	.word	0x00004b10
        /*05fc*/ 	.word	0x00000000
        /*0600*/ 	.word	0x00000000
        /*0604*/ 	.short	0x0101
        /*0606*/ 	.byte	0xff
	.zero		1


	//   ....[80]....
        /*0608*/ 	.word	0x000055c0
        /*060c*/ 	.word	0x000000ff
        /*0610*/ 	.word	0x00000030
        /*0614*/ 	.short	0x010a
        /*0616*/ 	.byte	0x30
	.zero		1


	//   ....[81]....
        /*0618*/ 	.word	0x00005680
        /*061c*/ 	.word	0x00000057
        /*0620*/ 	.word	0x000000a0
        /*0624*/ 	.short	0x010a
        /*0626*/ 	.byte	0xff
	.zero		1


	//   ....[82]....
        /*0628*/ 	.word	0x000057b0
        /*062c*/ 	.word	0x000000ff
        /*0630*/ 	.word	0x00000030
        /*0634*/ 	.short	0x010a
        /*0636*/ 	.byte	0x30
	.zero		1


	//   ....[83]....
        /*0638*/ 	.word	0x00005980
        /*063c*/ 	.word	0x00000057
        /*0640*/ 	.word	0x000000a0
        /*0644*/ 	.short	0x010a
        /*0646*/ 	.byte	0xff
	.zero		1


	//   ....[84]....
        /*0648*/ 	.word	0x00006c00
        /*064c*/ 	.word	0x00000000
        /*0650*/ 	.word	0x00000000
        /*0654*/ 	.short	0x0101
        /*0656*/ 	.byte	0xff
	.zero		1


	//   ....[85]....
        /*0658*/ 	.word	0x00006c10
        /*065c*/ 	.word	0x00000003
        /*0660*/ 	.word	0x00000030
        /*0664*/ 	.short	0x010a
        /*0666*/ 	.byte	0xff
	.zero		1


	//   ....[86]....
        /*0668*/ 	.word	0x00006cf0
        /*066c*/ 	.word	0x00000003
        /*0670*/ 	.word	0x00000030
        /*0674*/ 	.short	0x010a
        /*0676*/ 	.byte	0xff
	.zero		1


	//   ....[87]....
        /*0678*/ 	.word	0x00008020
        /*067c*/ 	.word	0x00000055
        /*0680*/ 	.word	0x00000000
        /*0684*/ 	.short	0x0101
        /*0686*/ 	.byte	0xff
	.zero		1


	//   ....[88]....
        /*0688*/ 	.word	0x00008040
        /*068c*/ 	.word	0x00000000
        /*0690*/ 	.word	0x00000030
        /*0694*/ 	.short	0x010a
        /*0696*/ 	.byte	0xff
	.zero		1


	//   ....[89]....
        /*0698*/ 	.word	0x00008110
        /*069c*/ 	.word	0x00000000
        /*06a0*/ 	.word	0x00000030
        /*06a4*/ 	.short	0x010a
        /*06a6*/ 	.byte	0xff
	.zero		1


	//   ....[90]....
        /*06a8*/ 	.word	0x00009440
        /*06ac*/ 	.word	0x00000054
        /*06b0*/ 	.word	0x00000000
        /*06b4*/ 	.short	0x0101
        /*06b6*/ 	.byte	0xff
	.zero		1


	//   ....[91]....
        /*06b8*/ 	.word	0x00009460
        /*06bc*/ 	.word	0x00000003
        /*06c0*/ 	.word	0x00000030
        /*06c4*/ 	.short	0x010a
        /*06c6*/ 	.byte	0xff
	.zero		1


	//   ....[92]....
        /*06c8*/ 	.word	0x00009530
        /*06cc*/ 	.word	0x00000003
        /*06d0*/ 	.word	0x00000030
        /*06d4*/ 	.short	0x010a
        /*06d6*/ 	.byte	0xff
	.zero		1


	//   ....[93]....
        /*06d8*/ 	.word	0x000098f0
        /*06dc*/ 	.word	0x000000ff
        /*06e0*/ 	.word	0x00000000
        /*06e4*/ 	.short	0x0101
        /*06e6*/ 	.byte	0x05
	.zero		1


	//   ....[94]....
        /*06e8*/ 	.word	0x0000a8b0
        /*06ec*/ 	.word	0x00000000
        /*06f0*/ 	.word	0x00000000
        /*06f4*/ 	.short	0x0101
        /*06f6*/ 	.byte	0xff
	.zero		1


	//   ....[95]....
        /*06f8*/ 	.word	0x0000ab20
        /*06fc*/ 	.word	0x000000ff
        /*0700*/ 	.word	0x00000000
        /*0704*/ 	.short	0x0101
        /*0706*/ 	.byte	0x04
	.zero		1


	//   ....[96]....
        /*0708*/ 	.word	0x0000ab40
        /*070c*/ 	.word	0x00000003
        /*0710*/ 	.word	0x000000d0
        /*0714*/ 	.short	0x010a
        /*0716*/ 	.byte	0xff
	.zero		1


	//   ....[97]....
        /*0718*/ 	.word	0x0000aba0
        /*071c*/ 	.word	0x00000002
        /*0720*/ 	.word	0x00000018
        /*0724*/ 	.short	0x010a
        /*0726*/ 	.byte	0xff
	.zero		1


	//   ....[98]....
        /*0728*/ 	.word	0x0000ac00
        /*072c*/ 	.word	0x00000002
        /*0730*/ 	.word	0x00000018
        /*0734*/ 	.short	0x010a
        /*0736*/ 	.byte	0xff
	.zero		1


	//   ....[99]....
        /*0738*/ 	.word	0x0000ac50
        /*073c*/ 	.word	0x00000002
        /*0740*/ 	.word	0x00000080
        /*0744*/ 	.short	0x010a
        /*0746*/ 	.byte	0xff
	.zero		1


	//   ....[100]....
        /*0748*/ 	.word	0x0000acb0
        /*074c*/ 	.word	0x00000000
        /*0750*/ 	.word	0x00000000
        /*0754*/ 	.short	0x010a
        /*0756*/ 	.byte	0xff
	.zero		1


	//   ....[101]....
        /*0758*/ 	.word	0x0000ad10
        /*075c*/ 	.word	0x00000000
        /*0760*/ 	.word	0x00000000
        /*0764*/ 	.short	0x010a
        /*0766*/ 	.byte	0xff
	.zero		1


	//   ....[102]....
        /*0768*/ 	.word	0x0000ad60
        /*076c*/ 	.word	0x00000000
        /*0770*/ 	.word	0x000000c0
        /*0774*/ 	.short	0x010a
        /*0776*/ 	.byte	0xff
	.zero		1


	//   ....[103]....
        /*0778*/ 	.word	0x0000adc0
        /*077c*/ 	.word	0x00000000
        /*0780*/ 	.word	0x00000090
        /*0784*/ 	.short	0x010a
        /*0786*/ 	.byte	0xff
	.zero		1


	//   ....[104]....
        /*0788*/ 	.word	0x0000ae10
        /*078c*/ 	.word	0x00000000
        /*0790*/ 	.word	0x00000080
        /*0794*/ 	.short	0x010a
        /*0796*/ 	.byte	0xff
	.zero		1


	//   ....[105]....
        /*0798*/ 	.word	0x0000ae70
        /*079c*/ 	.word	0x00000000
        /*07a0*/ 	.word	0x00000090
        /*07a4*/ 	.short	0x010a
        /*07a6*/ 	.byte	0xff
	.zero		1


	//   ....[106]....
        /*07a8*/ 	.word	0x0000aec0
        /*07ac*/ 	.word	0x00000000
        /*07b0*/ 	.word	0x00000080
        /*07b4*/ 	.short	0x010a
        /*07b6*/ 	.byte	0xff
	.zero		1


	//   ....[107]....
        /*07b8*/ 	.word	0x0000af20
        /*07bc*/ 	.word	0x00000003
        /*07c0*/ 	.word	0x000000b0
        /*07c4*/ 	.short	0x010a
        /*07c6*/ 	.byte	0xff
	.zero		1


	//   ....[108]....
        /*07c8*/ 	.word	0x0000af80
        /*07cc*/ 	.word	0x00000000
        /*07d0*/ 	.word	0x00000000
        /*07d4*/ 	.short	0x010a
        /*07d6*/ 	.byte	0xff
	.zero		1


	//   ....[109]....
        /*07d8*/ 	.word	0x0000afe0
        /*07dc*/ 	.word	0x00000000
        /*07e0*/ 	.word	0x00000000
        /*07e4*/ 	.short	0x010a
        /*07e6*/ 	.byte	0xff
	.zero		1


	//   ....[110]....
        /*07e8*/ 	.word	0x0000b040
        /*07ec*/ 	.word	0x00000000
        /*07f0*/ 	.word	0x00000000
        /*07f4*/ 	.short	0x010a
        /*07f6*/ 	.byte	0xff
	.zero		1


	//   ....[111]....
        /*07f8*/ 	.word	0x0000b090
        /*07fc*/ 	.word	0x00000000
        /*0800*/ 	.word	0x00000080
        /*0804*/ 	.short	0x010a
        /*0806*/ 	.byte	0xff
	.zero		1


	//   ....[112]....
        /*0808*/ 	.word	0x0000b0f0
        /*080c*/ 	.word	0x00000000
        /*0810*/ 	.word	0x00000078
        /*0814*/ 	.short	0x010a
        /*0816*/ 	.byte	0xff
	.zero		1


	//   ....[113]....
        /*0818*/ 	.word	0x0000b150
        /*081c*/ 	.word	0x00000003
        /*0820*/ 	.word	0x00000050
        /*0824*/ 	.short	0x010a
        /*0826*/ 	.byte	0xff
	.zero		1


	//   ....[114]....
        /*0828*/ 	.word	0x0000b1b0
        /*082c*/ 	.word	0x00000003
        /*0830*/ 	.word	0x00000058
        /*0834*/ 	.short	0x010a
        /*0836*/ 	.byte	0xff
	.zero		1


	//   ....[115]....
        /*0838*/ 	.word	0x0000b210
        /*083c*/ 	.word	0x00000003
        /*0840*/ 	.word	0x00000060
        /*0844*/ 	.short	0x010a
        /*0846*/ 	.byte	0xff
	.zero		1


	//   ....[116]....
        /*0848*/ 	.word	0x0000b270
        /*084c*/ 	.word	0x00000003
        /*0850*/ 	.word	0x00000068
        /*0854*/ 	.short	0x010a
        /*0856*/ 	.byte	0xff
	.zero		1


	//   ....[117]....
        /*0858*/ 	.word	0x0000b2d0
        /*085c*/ 	.word	0x00000000
        /*0860*/ 	.word	0x00000050
        /*0864*/ 	.short	0x010a
        /*0866*/ 	.byte	0xff
	.zero		1


	//   ....[118]....
        /*0868*/ 	.word	0x0000b330
        /*086c*/ 	.word	0x00000000
        /*0870*/ 	.word	0x00000058
        /*0874*/ 	.short	0x010a
        /*0876*/ 	.byte	0xff
	.zero		1


	//   ....[119]....
        /*0878*/ 	.word	0x0000b390
        /*087c*/ 	.word	0x00000000
        /*0880*/ 	.word	0x00000060
        /*0884*/ 	.short	0x010a
        /*0886*/ 	.byte	0xff
	.zero		1


	//   ....[120]....
        /*0888*/ 	.word	0x0000b3e0
        /*088c*/ 	.word	0x00000000
        /*0890*/ 	.word	0x00000080
        /*0894*/ 	.short	0x010a
        /*0896*/ 	.byte	0xff
	.zero		1


	//   ....[121]....
        /*0898*/ 	.word	0x0000b440
        /*089c*/ 	.word	0x00000003
        /*08a0*/ 	.word	0x00000030
        /*08a4*/ 	.short	0x010a
        /*08a6*/ 	.byte	0xff
	.zero		1


	//   ....[122]....
        /*08a8*/ 	.word	0x0000b490
        /*08ac*/ 	.word	0x00000057
        /*08b0*/ 	.word	0x000000a0
        /*08b4*/ 	.short	0x010a
        /*08b6*/ 	.byte	0xff
	.zero		1


	//   ....[123]....
        /*08b8*/ 	.word	0x0000b4e0
        /*08bc*/ 	.word	0x00000003
        /*08c0*/ 	.word	0x00000030
        /*08c4*/ 	.short	0x010a
        /*08c6*/ 	.byte	0xff
	.zero		1


	//   ....[124]....
        /*08c8*/ 	.word	0x0000b530
        /*08cc*/ 	.word	0x00000000
        /*08d0*/ 	.word	0x00000030
        /*08d4*/ 	.short	0x010a
        /*08d6*/ 	.byte	0xff
	.zero		1


	//   ....[125]....
        /*08d8*/ 	.word	0x0000b580
        /*08dc*/ 	.word	0x00000003
        /*08e0*/ 	.word	0x00000030
        /*08e4*/ 	.short	0x010a
        /*08e6*/ 	.byte	0xff
	.zero		1


	//----- nvinfo : EIATTR_NUM_MBARRIERS
	.align		4
.L_47:
        /*08e8*/ 	.byte	0x03, 0x38
        /*08ea*/ 	.short	0x001c


	//----- nvinfo : EIATTR_EXIT_INSTR_OFFSETS
	.align		4
        /*08ec*/ 	.byte	0x04, 0x1c
        /*08ee*/ 	.short	(.L_49 - .L_48)


	//   ....[0]....
.L_48:
        /*08f0*/ 	.word	0x00002420


	//   ....[1]....
        /*08f4*/ 	.word	0x00002910


	//   ....[2]....
        /*08f8*/ 	.word	0x00002970


	//   ....[3]....
        /*08fc*/ 	.word	0x00003670


	//   ....[4]....
        /*0900*/ 	.word	0x000046d0


	//   ....[5]....
        /*0904*/ 	.word	0x00004710


	//   ....[6]....
        /*0908*/ 	.word	0x0000aa10


	//   ....[7]....
        /*090c*/ 	.word	0x0000aa90


	//   ....[8]....
        /*0910*/ 	.word	0x0000aac0


	//   ....[9]....
        /*0914*/ 	.word	0x0000ab30


	//----- nvinfo : EIATTR_MAX_THREADS
	.align		4
.L_49:
        /*0918*/ 	.byte	0x04, 0x05
        /*091a*/ 	.short	(.L_51 - .L_50)
.L_50:
        /*091c*/ 	.word	0x00000100
        /*0920*/ 	.word	0x00000001
        /*0924*/ 	.word	0x00000001


	//----- nvinfo : EIATTR_CRS_STACK_SIZE
	.align		4
.L_51:
        /*0928*/ 	.byte	0x04, 0x1e
        /*092a*/ 	.short	(.L_53 - .L_52)
.L_52:
        /*092c*/ 	.word	0x00000000


	//----- nvinfo : EIATTR_CBANK_PARAM_SIZE
	.align		4
.L_53:
        /*0930*/ 	.byte	0x03, 0x19
        /*0932*/ 	.short	0x0800


	//----- nvinfo : EIATTR_PARAM_CBANK
	.align		4
        /*0934*/ 	.byte	0x04, 0x0a
        /*0936*/ 	.short	(.L_55 - .L_54)
	.align		4
.L_54:
        /*0938*/ 	.word	index@(.nv.constant0._ZN7cutlass13device_kernelINS_4gemm6kernel13GemmUniversalIN4cute5tupleIJiiiiEEENS1_10collective13CollectiveMmaINS1_35MainloopSm100TmaUmmaWarpSpecializedILi3ELi2ELi2ENS5_IJNS4_1CILi1EEESB_SB_EEEEENS5_IJNSA_ILi128EEENSA_ILi256EEENSA_ILi32EEEEEENS_6half_tENS5_IJlSB_lEEESI_SJ_NS4_8TiledMMAINS4_8MMA_AtomIJNS4_20SM100_MMA_F16BF16_SSISI_SI_fLi128ELi256ELNS4_4UMMA5MajorE0ELSO_0ELNSN_7ScaleInE0ELSP_0EEEEEENS4_6LayoutISC_NS5_IJNSA_ILi0EEEST_ST_EEEEENS5_IJNS4_10UnderscoreESW_SW_EEEEENS4_13SM90_TMA_LOADENS4_14ComposedLayoutINS4_7SwizzleILi2ELi4ELi3EEENS4_18smem_ptr_flag_bitsILi16EEENSS_INS5_IJNSA_ILi8EEESG_EEENS5_IJSG_SB_EEEEEEEvNS4_8identityESZ_S19_vS1A_EENS_8epilogue10collective18CollectiveEpilogueINS1C_23Sm100TmaWarpSpecializedILi4ELi2ELi64ELb1ELb0EEEJSH_NS5_IJNSS_ISE_SB_EENSS_INSA_ILi64EEESB_EEEEESI_SJ_SI_SJ_NS1C_6fusion15FusionCallbacksIS1G_NS1L_17LinearCombinationISI_fSI_fLNS_15FloatRoundStyleE2EEESH_S1K_JEEENS4_5SM1004TMEM4LOAD26SM100_TMEM_LOAD_32dp32b64xESZ_NS10_INS11_ILi3ELi4ELi3EEES14_NSS_INS5_IJS15_S1I_EEENS5_IJS1I_SB_EEEEEEENS4_39AutoVectorizingCopyWithAssumedAlignmentILi128EEENS4_14SM90_TMA_STOREES1Z_S21_S21_EEEvvEEEEvNT_6ParamsE)
        /*093c*/ 	.short	0x0380
        /*093e*/ 	.short	0x0800


	//----- nvinfo : EIATTR_SW_WAR
	.align		4
.L_55:
        /*0940*/ 	.byte	0x04, 0x36
        /*0942*/ 	.short	(.L_57 - .L_56)
.L_56:
        /*0944*/ 	.word	0x00000008
.L_57:


//--------------------- .nv.callgraph             --------------------------
	.section	.nv.callgraph,"",@"SHT_CUDA_CALLGRAPH"
	.align	4
	.sectionentsize	8
	.align		4
        /*0000*/ 	.word	0x00000000
	.align		4
        /*0004*/ 	.word	0xffffffff
	.align		4
        /*0008*/ 	.word	index@(_ZN7cutlass13device_kernelINS_4gemm6kernel13GemmUniversalIN4cute5tupleIJiiiiEEENS1_10collective13CollectiveMmaINS1_35MainloopSm100TmaUmmaWarpSpecializedILi3ELi2ELi2ENS5_IJNS4_1CILi1EEESB_SB_EEEEENS5_IJNSA_ILi128EEENSA_ILi256EEENSA_ILi32EEEEEENS_6half_tENS5_IJlSB_lEEESI_SJ_NS4_8TiledMMAINS4_8MMA_AtomIJNS4_20SM100_MMA_F16BF16_SSISI_SI_fLi128ELi256ELNS4_4UMMA5MajorE0ELSO_0ELNSN_7ScaleInE0ELSP_0EEEEEENS4_6LayoutISC_NS5_IJNSA_ILi0EEEST_ST_EEEEENS5_IJNS4_10UnderscoreESW_SW_EEEEENS4_13SM90_TMA_LOADENS4_14ComposedLayoutINS4_7SwizzleILi2ELi4ELi3EEENS4_18smem_ptr_flag_bitsILi16EEENSS_INS5_IJNSA_ILi8EEESG_EEENS5_IJSG_SB_EEEEEEEvNS4_8identityESZ_S19_vS1A_EENS_8epilogue10collective18CollectiveEpilogueINS1C_23Sm100TmaWarpSpecializedILi4ELi2ELi64ELb1ELb0EEEJSH_NS5_IJNSS_ISE_SB_EENSS_INSA_ILi64EEESB_EEEEESI_SJ_SI_SJ_NS1C_6fusion15FusionCallbacksIS1G_NS1L_17LinearCombinationISI_fSI_fLNS_15FloatRoundStyleE2EEESH_S1K_JEEENS4_5SM1004TMEM4LOAD26SM100_TMEM_LOAD_32dp32b64xESZ_NS10_INS11_ILi3ELi4ELi3EEES14_NSS_INS5_IJS15_S1I_EEENS5_IJS1I_SB_EEEEEEENS4_39AutoVectorizingCopyWithAssumedAlignmentILi128EEENS4_14SM90_TMA_STOREES1Z_S21_S21_EEEvvEEEEvNT_6ParamsE)
	.align		4
        /*000c*/ 	.word	index@(__assertfail)
	.align		4
        /*0010*/ 	.word	0x00000000
	.align		4
        /*0014*/ 	.word	0xfffffffe
	.align		4
        /*0018*/ 	.word	0x00000000
	.align		4
        /*001c*/ 	.word	0xfffffffd
	.align		4
        /*0020*/ 	.word	0x00000000
	.align		4
        /*0024*/ 	.word	0xfffffffc


//--------------------- .nv.constant4             --------------------------
	.section	.nv.constant4,"a",@progbits
	.align	8
	.align		8
.nv.constant4:
        /*0000*/ 	.dword	__assertfail
	.align		8
        /*0008*/ 	.dword	__unnamed_1
	.align		8
        /*0010*/ 	.dword	__unnamed_2
	.align		8
        /*0018*/ 	.dword	_ZN39_INTERNAL_8c2ab6cc_4_k_cu_9a1ffa83_62264cuda3std3__45__cpo5beginE
	.align		8
        /*0020*/ 	.dword	_ZN39_INTERNAL_8c2ab6cc_4_k_cu_9a1ffa83_62264cuda3std3__45__cpo3endE
	.align		8
        /*0028*/ 	.dword	_ZN39_INTERNAL_8c2ab6cc_4_k_cu_9a1ffa83_62264cuda3std3__45__cpo6cbeginE
	.align		8
        /*0030*/ 	.dword	_ZN39_INTERNAL_8c2ab6cc_4_k_cu_9a1ffa83_62264cuda3std3__45__cpo4cendE
	.align		8
        /*0038*/ 	.dword	_ZN39_INTERNAL_8c2ab6cc_4_k_cu_9a1ffa83_62264cuda3std3__441_GLOBAL__N__8c2ab6cc_4_k_cu_9a1ffa83_62266ignoreE
	.align		8
        /*0040*/ 	.dword	_ZN39_INTERNAL_8c2ab6cc_4_k_cu_9a1ffa83_62264cuda3std3__419piecewise_constructE
	.align		8
        /*0048*/ 	.dword	_ZN39_INTERNAL_8c2ab6cc_4_k_cu_9a1ffa83_62264cuda3std3__48in_placeE
	.align		8
        /*0050*/ 	.dword	_ZN39_INTERNAL_8c2ab6cc_4_k_cu_9a1ffa83_62264cuda3std6ranges3__45__cpo4swapE
	.align		8
        /*0058*/ 	.dword	_ZN39_INTERNAL_8c2ab6cc_4_k_cu_9a1ffa83_62264cuda3std6ranges3__45__cpo9iter_moveE
	.align		8
        /*0060*/ 	.dword	_ZN39_INTERNAL_8c2ab6cc_4_k_cu_9a1ffa83_62264cute7productE
	.align		8
        /*0068*/ 	.dword	_ZN39_INTERNAL_8c2ab6cc_4_k_cu_9a1ffa83_62264cute1_E
	.align		8
        /*0070*/ 	.dword	$str$25
	.align		8
        /*0078*/ 	.dword	$str$26
	.align		8
        /*0080*/ 	.dword	$str$27
	.align		8
        /*0088*/ 	.dword	$str$28


//--------------------- .text._ZN7cutlass13device_kernelINS_4gemm6kernel13GemmUniversalIN4cute5tupleIJiiiiEEENS1_10collective13CollectiveMmaINS1_35MainloopSm100TmaUmmaWarpSpecializedILi3ELi2ELi2ENS5_IJNS4_1CILi1EEESB_SB_EEEEENS5_IJNSA_ILi128EEENSA_ILi256EEENSA_ILi32EEEEEENS_6half_tENS5_IJlSB_lEEESI_SJ_NS4_8TiledMMAINS4_8MMA_AtomIJNS4_20SM100_MMA_F16BF16_SSISI_SI_fLi128ELi256ELNS4_4UMMA5MajorE0ELSO_0ELNSN_7ScaleInE0ELSP_0EEEEEENS4_6LayoutISC_NS5_IJNSA_ILi0EEEST_ST_EEEEENS5_IJNS4_10UnderscoreESW_SW_EEEEENS4_13SM90_TMA_LOADENS4_14ComposedLayoutINS4_7SwizzleILi2ELi4ELi3EEENS4_18smem_ptr_flag_bitsILi16EEENSS_INS5_IJNSA_ILi8EEESG_EEENS5_IJSG_SB_EEEEEEEvNS4_8identityESZ_S19_vS1A_EENS_8epilogue10collective18CollectiveEpilogueINS1C_23Sm100TmaWarpSpecializedILi4ELi2ELi64ELb1ELb0EEEJSH_NS5_IJNSS_ISE_SB_EENSS_INSA_ILi64EEESB_EEEEESI_SJ_SI_SJ_NS1C_6fusion15FusionCallbacksIS1G_NS1L_17LinearCombinationISI_fSI_fLNS_15FloatRoundStyleE2EEESH_S1K_JEEENS4_5SM1004TMEM4LOAD26SM100_TMEM_LOAD_32dp32b64xESZ_NS10_INS11_ILi3ELi4ELi3EEES14_NSS_INS5_IJS15_S1I_EEENS5_IJS1I_SB_EEEEEEENS4_39AutoVectorizingCopyWithAssumedAlignmentILi128EEENS4_14SM90_TMA_STOREES1Z_S21_S21_EEEvvEEEEvNT_6ParamsE --------------------------
	.section	.text._ZN7cutlass13device_kernelINS_4gemm6kernel13GemmUniversalIN4cute5tupleIJiiiiEEENS1_10collective13CollectiveMmaINS1_35MainloopSm100TmaUmmaWarpSpecializedILi3ELi2ELi2ENS5_IJNS4_1CILi1EEESB_SB_EEEEENS5_IJNSA_ILi128EEENSA_ILi256EEENSA_ILi32EEEEEENS_6half_tENS5_IJlSB_lEEESI_SJ_NS4_8TiledMMAINS4_8MMA_AtomIJNS4_20SM100_MMA_F16BF16_SSISI_SI_fLi128ELi256ELNS4_4UMMA5MajorE0ELSO_0ELNSN_7ScaleInE0ELSP_0EEEEEENS4_6LayoutISC_NS5_IJNSA_ILi0EEEST_ST_EEEEENS5_IJNS4_10UnderscoreESW_SW_EEEEENS4_13SM90_TMA_LOADENS4_14ComposedLayoutINS4_7SwizzleILi2ELi4ELi3EEENS4_18smem_ptr_flag_bitsILi16EEENSS_INS5_IJNSA_ILi8EEESG_EEENS5_IJSG_SB_EEEEEEEvNS4_8identityESZ_S19_vS1A_EENS_8epilogue10collective18CollectiveEpilogueINS1C_23Sm100TmaWarpSpecializedILi4ELi2ELi64ELb1ELb0EEEJSH_NS5_IJNSS_ISE_SB_EENSS_INSA_ILi64EEESB_EEEEESI_SJ_SI_SJ_NS1C_6fusion15FusionCallbacksIS1G_NS1L_17LinearCombinationISI_fSI_fLNS_15FloatRoundStyleE2EEESH_S1K_JEEENS4_5SM1004TMEM4LOAD26SM100_TMEM_LOAD_32dp32b64xESZ_NS10_INS11_ILi3ELi4ELi3EEES14_NSS_INS5_IJS15_S1I_EEENS5_IJS1I_SB_EEEEEEENS4_39AutoVectorizingCopyWithAssumedAlignmentILi128EEENS4_14SM90_TMA_STOREES1Z_S21_S21_EEEvvEEEEvNT_6ParamsE,"ax",@progbits
	.align	128
.text._ZN7cutlass13device_kernelINS_4gemm6kernel13GemmUniversalIN4cute5tupleIJiiiiEEENS1_10collective13CollectiveMmaINS1_35MainloopSm100TmaUmmaWarpSpecializedILi3ELi2ELi2ENS5_IJNS4_1CILi1EEESB_SB_EEEEENS5_IJNSA_ILi128EEENSA_ILi256EEENSA_ILi32EEEEEENS_6half_tENS5_IJlSB_lEEESI_SJ_NS4_8TiledMMAINS4_8MMA_AtomIJNS4_20SM100_MMA_F16BF16_SSISI_SI_fLi128ELi256ELNS4_4UMMA5MajorE0ELSO_0ELNSN_7ScaleInE0ELSP_0EEEEEENS4_6LayoutISC_NS5_IJNSA_ILi0EEEST_ST_EEEEENS5_IJNS4_10UnderscoreESW_SW_EEEEENS4_13SM90_TMA_LOADENS4_14ComposedLayoutINS4_7SwizzleILi2ELi4ELi3EEENS4_18smem_ptr_flag_bitsILi16EEENSS_INS5_IJNSA_ILi8EEESG_EEENS5_IJSG_SB_EEEEEEEvNS4_8identityESZ_S19_vS1A_EENS_8epilogue10collective18CollectiveEpilogueINS1C_23Sm100TmaWarpSpecializedILi4ELi2ELi64ELb1ELb0EEEJSH_NS5_IJNSS_ISE_SB_EENSS_INSA_ILi64EEESB_EEEEESI_SJ_SI_SJ_NS1C_6fusion15FusionCallbacksIS1G_NS1L_17LinearCombinationISI_fSI_fLNS_15FloatRoundStyleE2EEESH_S1K_JEEENS4_5SM1004TMEM4LOAD26SM100_TMEM_LOAD_32dp32b64xESZ_NS10_INS11_ILi3ELi4ELi3EEES14_NSS_INS5_IJS15_S1I_EEENS5_IJS1I_SB_EEEEEEENS4_39AutoVectorizingCopyWithAssumedAlignmentILi128EEENS4_14SM90_TMA_STOREES1Z_S21_S21_EEEvvEEEEvNT_6ParamsE:
        .type           _ZN7cutlass13device_kernelINS_4gemm6kernel13GemmUniversalIN4cute5tupleIJiiiiEEENS1_10collective13CollectiveMmaINS1_35MainloopSm100TmaUmmaWarpSpecializedILi3ELi2ELi2ENS5_IJNS4_1CILi1EEESB_SB_EEEEENS5_IJNSA_ILi128EEENSA_ILi256EEENSA_ILi32EEEEEENS_6half_tENS5_IJlSB_lEEESI_SJ_NS4_8TiledMMAINS4_8MMA_AtomIJNS4_20SM100_MMA_F16BF16_SSISI_SI_fLi128ELi256ELNS4_4UMMA5MajorE0ELSO_0ELNSN_7ScaleInE0ELSP_0EEEEEENS4_6LayoutISC_NS5_IJNSA_ILi0EEEST_ST_EEEEENS5_IJNS4_10UnderscoreESW_SW_EEEEENS4_13SM90_TMA_LOADENS4_14ComposedLayoutINS4_7SwizzleILi2ELi4ELi3EEENS4_18smem_ptr_flag_bitsILi16EEENSS_INS5_IJNSA_ILi8EEESG_EEENS5_IJSG_SB_EEEEEEEvNS4_8identityESZ_S19_vS1A_EENS_8epilogue10collective18CollectiveEpilogueINS1C_23Sm100TmaWarpSpecializedILi4ELi2ELi64ELb1ELb0EEEJSH_NS5_IJNSS_ISE_SB_EENSS_INSA_ILi64EEESB_EEEEESI_SJ_SI_SJ_NS1C_6fusion15FusionCallbacksIS1G_NS1L_17LinearCombinationISI_fSI_fLNS_15FloatRoundStyleE2EEESH_S1K_JEEENS4_5SM1004TMEM4LOAD26SM100_TMEM_LOAD_32dp32b64xESZ_NS10_INS11_ILi3ELi4ELi3EEES14_NSS_INS5_IJS15_S1I_EEENS5_IJS1I_SB_EEEEEEENS4_39AutoVectorizingCopyWithAssumedAlignmentILi128EEENS4_14SM90_TMA_STOREES1Z_S21_S21_EEEvvEEEEvNT_6ParamsE,@function
        .size           _ZN7cutlass13device_kernelINS_4gemm6kernel13GemmUniversalIN4cute5tupleIJiiiiEEENS1_10collective13CollectiveMmaINS1_35MainloopSm100TmaUmmaWarpSpecializedILi3ELi2ELi2ENS5_IJNS4_1CILi1EEESB_SB_EEEEENS5_IJNSA_ILi128EEENSA_ILi256EEENSA_ILi32EEEEEENS_6half_tENS5_IJlSB_lEEESI_SJ_NS4_8TiledMMAINS4_8MMA_AtomIJNS4_20SM100_MMA_F16BF16_SSISI_SI_fLi128ELi256ELNS4_4UMMA5MajorE0ELSO_0ELNSN_7ScaleInE0ELSP_0EEEEEENS4_6LayoutISC_NS5_IJNSA_ILi0EEEST_ST_EEEEENS5_IJNS4_10UnderscoreESW_SW_EEEEENS4_13SM90_TMA_LOADENS4_14ComposedLayoutINS4_7SwizzleILi2ELi4ELi3EEENS4_18smem_ptr_flag_bitsILi16EEENSS_INS5_IJNSA_ILi8EEESG_EEENS5_IJSG_SB_EEEEEEEvNS4_8identityESZ_S19_vS1A_EENS_8epilogue10collective18CollectiveEpilogueINS1C_23Sm100TmaWarpSpecializedILi4ELi2ELi64ELb1ELb0EEEJSH_NS5_IJNSS_ISE_SB_EENSS_INSA_ILi64EEESB_EEEEESI_SJ_SI_SJ_NS1C_6fusion15FusionCallbacksIS1G_NS1L_17LinearCombinationISI_fSI_fLNS_15FloatRoundStyleE2EEESH_S1K_JEEENS4_5SM1004TMEM4LOAD26SM100_TMEM_LOAD_32dp32b64xESZ_NS10_INS11_ILi3ELi4ELi3EEES14_NSS_INS5_IJS15_S1I_EEENS5_IJS1I_SB_EEEEEEENS4_39AutoVectorizingCopyWithAssumedAlignmentILi128EEENS4_14SM90_TMA_STOREES1Z_S21_S21_EEEvvEEEEvNT_6ParamsE,(.L_x_167 - _ZN7cutlass13device_kernelINS_4gemm6kernel13GemmUniversalIN4cute5tupleIJiiiiEEENS1_10collective13CollectiveMmaINS1_35MainloopSm100TmaUmmaWarpSpecializedILi3ELi2ELi2ENS5_IJNS4_1CILi1EEESB_SB_EEEEENS5_IJNSA_ILi128EEENSA_ILi256EEENSA_ILi32EEEEEENS_6half_tENS5_IJlSB_lEEESI_SJ_NS4_8TiledMMAINS4_8MMA_AtomIJNS4_20SM100_MMA_F16BF16_SSISI_SI_fLi128ELi256ELNS4_4UMMA5MajorE0ELSO_0ELNSN_7ScaleInE0ELSP_0EEEEEENS4_6LayoutISC_NS5_IJNSA_ILi0EEEST_ST_EEEEENS5_IJNS4_10UnderscoreESW_SW_EEEEENS4_13SM90_TMA_LOADENS4_14ComposedLayoutINS4_7SwizzleILi2ELi4ELi3EEENS4_18smem_ptr_flag_bitsILi16EEENSS_INS5_IJNSA_ILi8EEESG_EEENS5_IJSG_SB_EEEEEEEvNS4_8identityESZ_S19_vS1A_EENS_8epilogue10collective18CollectiveEpilogueINS1C_23Sm100TmaWarpSpecializedILi4ELi2ELi64ELb1ELb0EEEJSH_NS5_IJNSS_ISE_SB_EENSS_INSA_ILi64EEESB_EEEEESI_SJ_SI_SJ_NS1C_6fusion15FusionCallbacksIS1G_NS1L_17LinearCombinationISI_fSI_fLNS_15FloatRoundStyleE2EEESH_S1K_JEEENS4_5SM1004TMEM4LOAD26SM100_TMEM_LOAD_32dp32b64xESZ_NS10_INS11_ILi3ELi4ELi3EEES14_NSS_INS5_IJS15_S1I_EEENS5_IJS1I_SB_EEEEEEENS4_39AutoVectorizingCopyWithAssumedAlignmentILi128EEENS4_14SM90_TMA_STOREES1Z_S21_S21_EEEvvEEEEvNT_6ParamsE)
        .other          _ZN7cutlass13device_kernelINS_4gemm6kernel13GemmUniversalIN4cute5tupleIJiiiiEEENS1_10collective13CollectiveMmaINS1_35MainloopSm100TmaUmmaWarpSpecializedILi3ELi2ELi2ENS5_IJNS4_1CILi1EEESB_SB_EEEEENS5_IJNSA_ILi128EEENSA_ILi256EEENSA_ILi32EEEEEENS_6half_tENS5_IJlSB_lEEESI_SJ_NS4_8TiledMMAINS4_8MMA_AtomIJNS4_20SM100_MMA_F16BF16_SSISI_SI_fLi128ELi256ELNS4_4UMMA5MajorE0ELSO_0ELNSN_7ScaleInE0ELSP_0EEEEEENS4_6LayoutISC_NS5_IJNSA_ILi0EEEST_ST_EEEEENS5_IJNS4_10UnderscoreESW_SW_EEEEENS4_13SM90_TMA_LOADENS4_14ComposedLayoutINS4_7SwizzleILi2ELi4ELi3EEENS4_18smem_ptr_flag_bitsILi16EEENSS_INS5_IJNSA_ILi8EEESG_EEENS5_IJSG_SB_EEEEEEEvNS4_8identityESZ_S19_vS1A_EENS_8epilogue10collective18CollectiveEpilogueINS1C_23Sm100TmaWarpSpecializedILi4ELi2ELi64ELb1ELb0EEEJSH_NS5_IJNSS_ISE_SB_EENSS_INSA_ILi64EEESB_EEEEESI_SJ_SI_SJ_NS1C_6fusion15FusionCallbacksIS1G_NS1L_17LinearCombinationISI_fSI_fLNS_15FloatRoundStyleE2EEESH_S1K_JEEENS4_5SM1004TMEM4LOAD26SM100_TMEM_LOAD_32dp32b64xESZ_NS10_INS11_ILi3ELi4ELi3EEES14_NSS_INS5_IJS15_S1I_EEENS5_IJS1I_SB_EEEEEEENS4_39AutoVectorizingCopyWithAssumedAlignmentILi128EEENS4_14SM90_TMA_STOREES1Z_S21_S21_EEEvvEEEEvNT_6ParamsE,@"STO_CUDA_ENTRY STV_DEFAULT"
_ZN7cutlass13device_kernelINS_4gemm6kernel13GemmUniversalIN4cute5tupleIJiiiiEEENS1_10collective13CollectiveMmaINS1_35MainloopSm100TmaUmmaWarpSpecializedILi3ELi2ELi2ENS5_IJNS4_1CILi1EEESB_SB_EEEEENS5_IJNSA_ILi128EEENSA_ILi256EEENSA_ILi32EEEEEENS_6half_tENS5_IJlSB_lEEESI_SJ_NS4_8TiledMMAINS4_8MMA_AtomIJNS4_20SM100_MMA_F16BF16_SSISI_SI_fLi128ELi256ELNS4_4UMMA5MajorE0ELSO_0ELNSN_7ScaleInE0ELSP_0EEEEEENS4_6LayoutISC_NS5_IJNSA_ILi0EEEST_ST_EEEEENS5_IJNS4_10UnderscoreESW_SW_EEEEENS4_13SM90_TMA_LOADENS4_14ComposedLayoutINS4_7SwizzleILi2ELi4ELi3EEENS4_18smem_ptr_flag_bitsILi16EEENSS_INS5_IJNSA_ILi8EEESG_EEENS5_IJSG_SB_EEEEEEEvNS4_8identityESZ_S19_vS1A_EENS_8epilogue10collective18CollectiveEpilogueINS1C_23Sm100TmaWarpSpecializedILi4ELi2ELi64ELb1ELb0EEEJSH_NS5_IJNSS_ISE_SB_EENSS_INSA_ILi64EEESB_EEEEESI_SJ_SI_SJ_NS1C_6fusion15FusionCallbacksIS1G_NS1L_17LinearCombinationISI_fSI_fLNS_15FloatRoundStyleE2EEESH_S1K_JEEENS4_5SM1004TMEM4LOAD26SM100_TMEM_LOAD_32dp32b64xESZ_NS10_INS11_ILi3ELi4ELi3EEES14_NSS_INS5_IJS15_S1I_EEENS5_IJS1I_SB_EEEEEEENS4_39AutoVectorizingCopyWithAssumedAlignmentILi128EEENS4_14SM90_TMA_STOREES1Z_S21_S21_EEEvvEEEEvNT_6ParamsE:
[----:B------:R-:W1:Y:S01]  /*0000*/  LDC R1, c[0x0][0x37c] ;  /* 0x0000df00ff017b82 */ /* 0x000e620000000800 */
[----:B------:R-:W2:Y:S01]  /*0010*/  S2R R170, SR_TID.X ;  /* 0x0000000000aa7919 */ /* 0x000ea20000002100 */
[----:B------:R-:W3:Y:S01]  /*0020*/  LDCU.64 UR4, c[0x0][0x890] ;  /* 0x00011200ff0477ac */ /* 0x000ee20008000a00 */
[----:B------:R-:W-:Y:S02]  /*0030*/  PRMT R155, RZ, 0x7610, R155 ;  /* 0x00007610ff9b7816 */ /* 0x000fe4000000009b */
[----:B------:R-:W-:Y:S01]  /*0040*/  ELECT P5, URZ, PT ;  /* 0x0000000000ff782f */ /* 0x000fe200038a0000 */
[----:B------:R-:W4:Y:S01]  /*0050*/  LDCU.64 UR46, c[0x0][0x358] ;  /* 0x00006b00ff2e77ac */ /* 0x000f220008000a00 */
[----:B---3--:R-:W-:-:S04]  /*0060*/  UISETP.NE.U32.AND UP0, UPT, UR4, URZ, UPT ;  /* 0x000000ff0400728c */ /* 0x008fc8000bf05070 */
[----:B------:R-:W-:Y:S01]  /*0070*/  UISETP.NE.AND.EX UP0, UPT, UR5, URZ, UPT, UP0 ;  /* 0x000000ff0500728c */ /* 0x000fe2000bf05300 */
[----:B--2---:R-:W-:-:S05]  /*0080*/  SHF.R.U32.HI R162, RZ, 0x5, R170 ;  /* 0x00000005ffa27819 */ /* 0x004fca00000116aa */
[----:B------:R-:W2:Y:S02]  /*0090*/  SHFL.IDX PT, R0, R162, RZ, 0x1f ;  /* 0x00001fffa2007589 */ /* 0x000ea400000e0000 */
[----:B--2---:R-:W-:Y:S01]  /*00a0*/  R2UR UR8, R0 ;  /* 0x00000000000872ca */ /* 0x004fe200000e0000 */
[----:B-1--4-:R-:W-:-:S14]  /*00b0*/  BRA.U UP0, `(.L_x_0) ;  /* 0x00000001002c7547 */ /* 0x012fdc000b800000 */
[----:B------:R-:W1:Y:S02]  /*00c0*/  LDCU.64 UR6, c[0x0][0x888] ;  /* 0x00011100ff0677ac */ /* 0x000e640008000a00 */
[----:B-1----:R-:W-:-:S04]  /*00d0*/  UISETP.NE.U32.AND UP0, UPT, UR6, URZ, UPT ;  /* 0x000000ff0600728c */ /* 0x002fc8000bf05070 */
[----:B------:R-:W-:-:S09]  /*00e0*/  UISETP.NE.AND.EX UP0, UPT, UR7, URZ, UPT, UP0 ;  /* 0x000000ff0700728c */ /* 0x000fd2000bf05300 */
[----:B------:R-:W-:Y:S05]  /*00f0*/  BRA.U !UP0, `(.L_x_1) ;  /* 0x0000000108107547 */ /* 0x000fea000b800000 */
[----:B------:R-:W1:Y:S02]  /*0100*/  LDC.64 R2, c[0x0][0x888] ;  /* 0x00022200ff027b82 */ /* 0x000e640000000a00 */
[----:B-1----:R1:W5:Y:S01]  /*0110*/  LDG.E R81, desc[UR46][R2.64] ;  /* 0x0000002e02517981 */ /* 0x002362000c1e1900 */
[----:B------:R-:W-:Y:S01]  /*0120*/  HFMA2 R155, -RZ, RZ, 0, 5.9604644775390625e-08 ;  /* 0x00000001ff9b7431 */ /* 0x000fe200000001ff */
[----:B------:R-:W-:Y:S05]  /*0130*/  BRA `(.L_x_0) ;  /* 0x00000000000c7947 */ /* 0x000fea0003800000 */
.L_x_1:
[----:B------:R-:W1:Y:S01]  /*0140*/  LDCU UR6, c[0x0][0x880] ;  /* 0x00011000ff0677ac */ /* 0x000e620008000800 */
[----:B------:R-:W-:Y:S01]  /*0150*/  HFMA2 R155, -RZ, RZ, 0, 5.9604644775390625e-08 ;  /* 0x00000001ff9b7431 */ /* 0x000fe200000001ff */
[----:B-1----:R-:W-:-:S07]  /*0160*/  MOV R81, UR6 ;  /* 0x0000000600517c02 */ /* 0x002fce0008000f00 */
.L_x_0:
[----:B------:R-:W2:Y:S02]  /*0170*/  LDCU.64 UR6, c[0x0][0x8b0] ;  /* 0x00011600ff0677ac */ /* 0x000ea40008000a00 */
[----:B--2---:R-:W-:-:S04]  /*0180*/  UISETP.NE.U32.AND UP0, UPT, UR6, URZ, UPT ;  /* 0x000000ff0600728c */ /* 0x004fc8000bf05070 */
[----:B------:R-:W-:-:S09]  /*0190*/  UISETP.NE.AND.EX UP0, UPT, UR7, URZ, UPT, UP0 ;  /* 0x000000ff0700728c */ /* 0x000fd2000bf05300 */
[----:B------:R-:W-:Y:S05]  /*01a0*/  BRA.U UP0, `(.L_x_2) ;  /* 0x0000000100247547 */ /* 0x000fea000b800000 */
[----:B------:R-:W2:Y:S02]  /*01b0*/  LDCU.64 UR6, c[0x0][0x8a8] ;  /* 0x00011500ff0677ac */ /* 0x000ea40008000a00 */
[----:B--2---:R-:W-:-:S04]  /*01c0*/  UISETP.NE.U32.AND UP0, UPT, UR6, URZ, UPT ;  /* 0x000000ff0600728c */ /* 0x004fc8000bf05070 */
[----:B------:R-:W-:-:S09]  /*01d0*/  UISETP.NE.AND.EX UP0, UPT, UR7, URZ, UPT, UP0 ;  /* 0x000000ff0700728c */ /* 0x000fd2000bf05300 */
[----:B------:R-:W-:Y:S05]  /*01e0*/  BRA.U !UP0, `(.L_x_3) ;  /* 0x00000001080c7547 */ /* 0x000fea000b800000 */
[----:B------:R-:W2:Y:S02]  /*01f0*/  LDC.64 R78, c[0x0][0x8a8] ;  /* 0x00022a00ff4e7b82 */ /* 0x000ea40000000a00 */
[----:B--2---:R2:W5:Y:S01]  /*0200*/  LDG.E R78, desc[UR46][R78.64] ;  /* 0x0000002e4e4e7981 */ /* 0x004562000c1e1900 */
[----:B------:R-:W-:Y:S05]  /*0210*/  BRA `(.L_x_2) ;  /* 0x0000000000087947 */ /* 0x000fea0003800000 */
.L_x_3:
[----:B------:R-:W2:Y:S02]  /*0220*/  LDCU UR6, c[0x0][0x8a0] ;  /* 0x00011400ff0677ac */ /* 0x000ea40008000800 */
[----:B--2---:R-:W-:Y:S02]  /*0230*/  MOV R78, UR6 ;  /* 0x00000006004e7c02 */ /* 0x004fe40008000f00 */
.L_x_2:
[----:B------:R-:W-:Y:S01]  /*0240*/  IMAD.U32 R0, RZ, RZ, UR8 ;  /* 0x00000008ff007e24 */ /* 0x000fe2000f8e00ff */
[----:B------:R-:W-:Y:S04]  /*0250*/  BSSY.RECONVERGENT B0, `(.L_x_4) ;  /* 0x000000c000007945 */ /* 0x000fe80003800200 */
[C---:B------:R-:W-:Y:S02]  /*0260*/  ISETP.NE.OR P1, PT, R0.reuse, 0x1, !P5 ;  /* 0x000000010000780c */ /* 0x040fe40006f25670 */
[----:B------:R-:W-:-:S11]  /*0270*/  ISETP.NE.OR P0, PT, R0, 0x3, !P5 ;  /* 0x000000030000780c */ /* 0x000fd60006f05670 */
[----:B------:R-:W-:Y:S05]  /*0280*/  @P1 BRA `(.L_x_5) ;  /* 0x0000000000201947 */ /* 0x000fea0003800000 */
[----:B------:R-:W3:Y:S02]  /*0290*/  LDCU.64 UR6, c[0x0][0x348] ;  /* 0x00006900ff0677ac */ /* 0x000ee40008000a00 */
[----:B---3--:R-:W-:Y:S02]  /*02a0*/  UIADD3 UR10, UP1, UPT, UR6, 0x80, URZ ;  /* 0x00000080060a7890 */ /* 0x008fe4000ff3e0ff */
[----:B------:R-:W-:Y:S02]  /*02b0*/  UIADD3 UR6, UP0, UPT, UR6, 0x180, URZ ;  /* 0x0000018006067890 */ /* 0x000fe4000ff1e0ff */
[----:B------:R-:W-:Y:S02]  /*02c0*/  UIADD3.X UR11, UPT, UPT, URZ, UR7, URZ, UP1, !UPT ;  /* 0x00000007ff0b7290 */ /* 0x000fe40008ffe4ff */
[----:B------:R-:W-:-:S07]  /*02d0*/  UIADD3.X UR7, UPT, UPT, URZ, UR7, URZ, UP0, !UPT ;  /* 0x00000007ff077290 */ /* 0x000fce00087fe4ff */
[----:B------:R3:W-:Y:S02]  /*02e0*/  UTMACCTL.PF [UR10] ;  /* 0x000000000a0079b9 */ /* 0x0007e40008040000 */
[----:B------:R3:W-:Y:S02]  /*02f0*/  UTMACCTL.PF [UR6] ;  /* 0x00000000060079b9 */ /* 0x0007e40008040000 */
[----:B---3--:R-:W-:Y:S01]  /*0300*/  NOP ;  /* 0x0000000000007918 */ /* 0x008fe20000000000 */
.L_x_5:
[----:B------:R-:W-:Y:S05]  /*0310*/  BSYNC.RECONVERGENT B0 ;  /* 0x0000000000007941 */ /* 0x000fea0003800200 */
.L_x_4:
[----:B------:R-:W-:Y:S04]  /*0320*/  BSSY.RECONVERGENT B0, `(.L_x_6) ;  /* 0x000000a000007945 */ /* 0x000fe80003800200 */
        /* <DEDUP_REMOVED lines=9> */
.L_x_7:
[----:B------:R-:W-:Y:S05]  /*03c0*/  BSYNC.RECONVERGENT B0 ;  /* 0x0000000000007941 */ /* 0x000fea0003800200 */
.L_x_6:
[----:B------:R-:W3:Y:S01]  /*03d0*/  LDCU.64 UR6, c[0x0][0x888] ;  /* 0x00011100ff0677ac */ /* 0x000ee20008000a00 */
[----:B------:R-:W-:Y:S02]  /*03e0*/  UISETP.EQ.U32.AND UP1, UPT, UR4, URZ, UPT ;  /* 0x000000ff0400728c */ /* 0x000fe4000bf22070 */
[----:B------:R-:W-:Y:S02]  /*03f0*/  UPLOP3.LUT UP2, UPT, UPT, UPT, UPT, 0x80, 0x8 ;  /* 0x000000000008789c */ /* 0x000fe40003f4f070 */
[----:B---3--:R-:W-:-:S04]  /*0400*/  UISETP.NE.U32.AND UP0, UPT, UR6, URZ, UPT ;  /* 0x000000ff0600728c */ /* 0x008fc8000bf05070 */
[----:B------:R-:W-:-:S04]  /*0410*/  UISETP.NE.AND.EX UP0, UPT, UR7, URZ, UPT, UP0 ;  /* 0x000000ff0700728c */ /* 0x000fc8000bf05300 */
[----:B------:R-:W-:-:S04]  /*0420*/  UISETP.EQ.OR.EX UP3, UPT, UR5, URZ, !UP0, UP1 ;  /* 0x000000ff0500728c */ /* 0x000fc8000c762710 */
[----:B------:R-:W-:-:S05]  /*0430*/  UP2UR UR50, UPR, URZ, 0x8 ;  /* 0x00000008ff327883 */ /* 0x000fca0008000000 */
[----:B------:R-:W-:Y:S07]  /*0440*/  BRA.U !UP3, `(.L_x_8) ;  /* 0x000000010b207547 */ /* 0x000fee000b800000 */
[----:B------:R-:W-:Y:S01]  /*0450*/  UISETP.NE.U32.AND UP2, UPT, UR4, URZ, UPT ;  /* 0x000000ff0400728c */ /* 0x000fe2000bf45070 */
[----:B-----5:R-:W-:Y:S01]  /*0460*/  FSETP.NEU.AND P0, PT, R81, RZ, PT ;  /* 0x000000ff5100720b */ /* 0x020fe20003f0d000 */
[----:B------:R-:W-:Y:S02]  /*0470*/  USEL UR4, URZ, 0xffffffff, UP0 ;  /* 0xffffffffff047887 */ /* 0x000fe40008000000 */
[----:B------:R-:W-:-:S10]  /*0480*/  UISETP.NE.AND.EX UP2, UPT, UR5, URZ, UPT, UP2 ;  /* 0x000000ff0500728c */ /* 0x000fd4000bf45320 */
[----:B------:R-:W-:Y:S01]  /*0490*/  VOTEU.ANY UP1, P0 ;  /* 0x0000000000ff7886 */ /* 0x000fe20000020100 */
[----:B------:R-:W-:-:S04]  /*04a0*/  @!UP2 USEL UR4, URZ, 0xffffffff, UP1 ;  /* 0xffffffffff04a887 */ /* 0x000fc80008800000 */
[----:B------:R-:W-:-:S04]  /*04b0*/  ULOP3.LUT UR4, UR4, 0x1, URZ, 0xc0, !UPT ;  /* 0x0000000104047892 */ /* 0x000fc8000f8ec0ff */
[----:B------:R-:W-:-:S11]  /*04c0*/  UISETP.NE.U32.AND UP2, UPT, UR4, 0x1, UPT ;  /* 0x000000010400788c */ /* 0x000fd6000bf45070 */
.L_x_8:
[----:B-1----:R-:W1:Y:S01]  /*04d0*/  SHFL.IDX PT, R2, R162, RZ, 0x1f ;  /* 0x00001fffa2027589 */ /* 0x002e6200000e0000 */
[----:B------:R-:W-:-:S04]  /*04e0*/  UISETP.NE.AND UP1, UPT, UR8, 0x2, UPT ;  /* 0x000000020800788c */ /* 0x000fc8000bf25270 */
[----:B------:R-:W-:Y:S01]  /*04f0*/  USEL UR6, URZ, 0x1, UP1 ;  /* 0x00000001ff067887 */ /* 0x000fe20008800000 */
[----:B-1----:R-:W-:-:S13]  /*0500*/  ISETP.NE.AND P0, PT, R2, RZ, PT ;  /* 0x000000ff0200720c */ /* 0x002fda0003f05270 */
[----:B------:R-:W-:Y:S05]  /*0510*/  @P0 BRA `(.L_x_9) ;  /* 0x0000000000400947 */ /* 0x000fea0003800000 */
[----:B------:R-:W1:Y:S01]  /*0520*/  S2UR UR5, SR_CgaCtaId ;  /* 0x00000000000579c3 */ /* 0x000e620000008800 */
[----:B------:R-:W-:Y:S01]  /*0530*/  UMOV UR7, 0x400 ;  /* 0x0000040000077882 */ /* 0x000fe20000000000 */
[----:B------:R-:W-:Y:S01]  /*0540*/  UMOV UR4, 0x1 ;  /* 0x0000000100047882 */ /* 0x000fe20000000000 */
[----:B------:R-:W-:Y:S01]  /*0550*/  ELECT P0, URZ, PT ;  /* 0x0000000000ff782f */ /* 0x000fe20003800000 */
[----:B------:R-:W-:-:S04]  /*0560*/  UIADD3 UR10, UPT, UPT, -UR4, 0x100000, URZ ;  /* 0x00100000040a7890 */ /* 0x000fc8000fffe1ff */
[----:B------:R-:W-:Y:S02]  /*0570*/  USHF.L.U32 UR11, UR10, 0xb, URZ ;  /* 0x0000000b0a0b7899 */ /* 0x000fe400080006ff */
[----:B------:R-:W-:Y:S02]  /*0580*/  USHF.L.U32 UR10, UR10, 0x1, URZ ;  /* 0x000000010a0a7899 */ /* 0x000fe400080006ff */
[----:B-1----:R-:W-:Y:S01]  /*0590*/  ULEA UR5, UR5, UR7, 0x18 ;  /* 0x0000000705057291 */ /* 0x002fe2000f8ec0ff */
[----:B------:R-:W1:Y:S11]  /*05a0*/  FENCE.VIEW.ASYNC.S ;  /* 0x00000000000073c6 */ /* 0x000e760000000000 */
[----:B-1----:R1:W3:Y:S01]  /*05b0*/  SYNCS.EXCH.64 URZ, [UR5], UR10 ;  /* 0x0000000a05ff75b2 */ /* 0x0022e20008000100 */
[----:B------:R1:W4:Y:S01]  /*05c0*/  SYNCS.EXCH.64 URZ, [UR5+0x18], UR10 ;  /* 0x0000180a05ff75b2 */ /* 0x0003220008000100 */
[----:B------:R1:W1:Y:S01]  /*05d0*/  SYNCS.EXCH.64 URZ, [UR5+0x8], UR10 ;  /* 0x0000080a05ff75b2 */ /* 0x0002620008000100 */
[----:B------:R1:W1:Y:S01]  /*05e0*/  SYNCS.EXCH.64 URZ, [UR5+0x20], UR10 ;  /* 0x0000200a05ff75b2 */ /* 0x0002620008000100 */
[----:B------:R1:W1:Y:S01]  /*05f0*/  SYNCS.EXCH.64 URZ, [UR5+0x10], UR10 ;  /* 0x0000100a05ff75b2 */ /* 0x0002620008000100 */
[----:B------:R1:W1:Y:S01]  /*0600*/  SYNCS.EXCH.64 URZ, [UR5+0x28], UR10 ;  /* 0x0000280a05ff75b2 */ /* 0x0002620008000100 */
[----:B------:R-:W-:Y:S01]  /*0610*/  NOP ;  /* 0x0000000000007918 */ /* 0x000fe20000000000 */
.L_x_9:
[----:B------:R-:W2:Y:S01]  /*0620*/  SHFL.IDX PT, R2, R162, RZ, 0x1f ;  /* 0x00001fffa2027589 */ /* 0x000ea200000e0000 */
[----:B------:R-:W-:Y:S01]  /*0630*/  NOP ;  /* 0x0000000000007918 */ /* 0x000fe20000000000 */
[----:B--2---:R-:W-:-:S13]  /*0640*/  ISETP.NE.AND P0, PT, R2, 0x1, PT ;  /* 0x000000010200780c */ /* 0x004fda0003f05270 */
[----:B------:R-:W-:Y:S05]  /*0650*/  @P0 BRA `(.L_x_10) ;  /* 0x0000000000580947 */ /* 0x000fea0003800000 */
[----:B------:R-:W2:Y:S01]  /*0660*/  S2UR UR7, SR_CgaCtaId ;  /* 0x00000000000779c3 */ /* 0x000ea20000008800 */
[----:B------:R-:W-:Y:S01]  /*0670*/  UMOV UR9, 0x400 ;  /* 0x0000040000097882 */ /* 0x000fe20000000000 */
[----:B-1----:R-:W-:Y:S01]  /*0680*/  UMOV UR5, 0x20 ;  /* 0x0000002000057882 */ /* 0x002fe20000000000 */
[----:B------:R-:W-:Y:S01]  /*0690*/  UMOV UR4, 0x80 ;  /* 0x0000008000047882 */ /* 0x000fe20000000000 */
[----:B------:R-:W-:-:S04]  /*06a0*/  UIADD3 UR10, UPT, UPT, -UR5, 0x100000, URZ ;  /* 0x00100000050a7890 */ /* 0x000fc8000fffe1ff */
[----:B------:R-:W-:Y:S02]  /*06b0*/  USHF.L.U32 UR11, UR10, 0xb, URZ ;  /* 0x0000000b0a0b7899 */ /* 0x000fe400080006ff */
[----:B------:R-:W-:Y:S02]  /*06c0*/  USHF.L.U32 UR10, UR10, 0x1, URZ ;  /* 0x000000010a0a7899 */ /* 0x000fe400080006ff */
[----:B------:R-:W-:-:S04]  /*06d0*/  UIADD3 UR4, UPT, UPT, -UR4, 0x100000, URZ ;  /* 0x0010000004047890 */ /* 0x000fc8000fffe1ff */
[----:B------:R-:W-:Y:S02]  /*06e0*/  USHF.L.U32 UR5, UR4, 0xb, URZ ;  /* 0x0000000b04057899 */ /* 0x000fe400080006ff */
[----:B------:R-:W-:Y:S01]  /*06f0*/  USHF.L.U32 UR4, UR4, 0x1, URZ ;  /* 0x0000000104047899 */ /* 0x000fe200080006ff */
[----:B------:R-:W-:Y:S01]  /*0700*/  ELECT P0, URZ, PT ;  /* 0x0000000000ff782f */ /* 0x000fe20003800000 */
[----:B--2---:R-:W-:Y:S01]  /*0710*/  ULEA UR7, UR7, UR9, 0x18 ;  /* 0x0000000907077291 */ /* 0x004fe2000f8ec0ff */
[----:B------:R-:W1:Y:S11]  /*0720*/  FENCE.VIEW.ASYNC.S ;  /* 0x00000000000073c6 */ /* 0x000e760000000000 */
[----:B-1----:R2:W1:Y:S01]  /*0730*/  SYNCS.EXCH.64 URZ, [UR7+0x30], UR10 ;  /* 0x0000300a07ff75b2 */ /* 0x0024620008000100 */
[----:B------:R2:W1:Y:S01]  /*0740*/  SYNCS.EXCH.64 URZ, [UR7+0x50], UR4 ;  /* 0x0000500407ff75b2 */ /* 0x0004620008000100 */
[----:B------:R2:W1:Y:S01]  /*0750*/  SYNCS.EXCH.64 URZ, [UR7+0x38], UR10 ;  /* 0x0000380a07ff75b2 */ /* 0x0004620008000100 */
[----:B------:R2:W1:Y:S01]  /*0760*/  SYNCS.EXCH.64 URZ, [UR7+0x58], UR4 ;  /* 0x0000580407ff75b2 */ /* 0x0004620008000100 */
[----:B------:R2:W1:Y:S01]  /*0770*/  SYNCS.EXCH.64 URZ, [UR7+0x40], UR10 ;  /* 0x0000400a07ff75b2 */ /* 0x0004620008000100 */
[----:B------:R2:W1:Y:S01]  /*0780*/  SYNCS.EXCH.64 URZ, [UR7+0x60], UR4 ;  /* 0x0000600407ff75b2 */ /* 0x0004620008000100 */
[----:B------:R2:W1:Y:S01]  /*0790*/  SYNCS.EXCH.64 URZ, [UR7+0x48], UR10 ;  /* 0x0000480a07ff75b2 */ /* 0x0004620008000100 */
[----:B------:R2:W1:Y:S02]  /*07a0*/  SYNCS.EXCH.64 URZ, [UR7+0x68], UR4 ;  /* 0x0000680407ff75b2 */ /* 0x0004640008000100 */
[----:B--2---:R-:W-:Y:S01]  /*07b0*/  NOP ;  /* 0x0000000000007918 */ /* 0x004fe20000000000 */
.L_x_10:
[----:B------:R-:W2:Y:S01]  /*07c0*/  SHFL.IDX PT, R2, R162, RZ, 0x1f ;  /* 0x00001fffa2027589 */ /* 0x000ea200000e0000 */
[----:B------:R-:W-:Y:S01]  /*07d0*/  NOP ;  /* 0x0000000000007918 */ /* 0x000fe20000000000 */
[----:B--2---:R-:W-:-:S13]  /*07e0*/  ISETP.NE.AND P0, PT, R2, 0x3, PT ;  /* 0x000000030200780c */ /* 0x004fda0003f05270 */
[----:B------:R-:W-:Y:S05]  /*07f0*/  @P0 BRA `(.L_x_11) ;  /* 0x0000000000300947 */ /* 0x000fea0003800000 */
[----:B-1----:R-:W1:Y:S01]  /*0800*/  S2UR UR5, SR_CgaCtaId ;  /* 0x00000000000579c3 */ /* 0x002e620000008800 */
        /* <DEDUP_REMOVED lines=8> */
[----:B-1----:R2:W1:Y:S01]  /*0890*/  SYNCS.EXCH.64 URZ, [UR5+0x70], UR10 ;  /* 0x0000700a05ff75b2 */ /* 0x0024620008000100 */
[----:B------:R2:W1:Y:S02]  /*08a0*/  SYNCS.EXCH.64 URZ, [UR5+0x78], UR10 ;  /* 0x0000780a05ff75b2 */ /* 0x0004640008000100 */
[----:B--2---:R-:W-:Y:S01]  /*08b0*/  NOP ;  /* 0x0000000000007918 */ /* 0x004fe20000000000 */
.L_x_11:
[----:B------:R-:W2:Y:S01]  /*08c0*/  SHFL.IDX PT, R2, R162, RZ, 0x1f ;  /* 0x00001fffa2027589 */ /* 0x000ea200000e0000 */
[----:B------:R-:W-:Y:S01]  /*08d0*/  NOP ;  /* 0x0000000000007918 */ /* 0x000fe20000000000 */
[----:B--2---:R-:W-:-:S13]  /*08e0*/  ISETP.NE.AND P0, PT, R2, 0x4, PT ;  /* 0x000000040200780c */ /* 0x004fda0003f05270 */
[----:B------:R-:W-:Y:S05]  /*08f0*/  @P0 BRA `(.L_x_12) ;  /* 0x00000000004c0947 */ /* 0x000fea0003800000 */
[----:B-1----:R-:W1:Y:S01]  /*0900*/  S2UR UR5, SR_CgaCtaId ;  /* 0x00000000000579c3 */ /* 0x002e620000008800 */
[----:B------:R-:W-:Y:S01]  /*0910*/  UMOV UR9, 0x100 ;  /* 0x0000010000097882 */ /* 0x000fe20000000000 */
[----:B------:R-:W-:Y:S01]  /*0920*/  UMOV UR7, 0x400 ;  /* 0x0000040000077882 */ /* 0x000fe20000000000 */
[----:B------:R-:W-:Y:S01]  /*0930*/  USEL UR9, UR9, 0xe0, UP2 ;  /* 0x000000e009097887 */ /* 0x000fe20009000000 */
[----:B------:R-:W-:Y:S01]  /*0940*/  UMOV UR4, 0x1 ;  /* 0x0000000100047882 */ /* 0x000fe20000000000 */
[----:B------:R-:W-:Y:S01]  /*0950*/  ELECT P0, URZ, PT ;  /* 0x0000000000ff782f */ /* 0x000fe20003800000 */
[----:B------:R-:W-:-:S04]  /*0960*/  UIADD3 UR10, UPT, UPT, -UR4, 0x100000, URZ ;  /* 0x00100000040a7890 */ /* 0x000fc8000fffe1ff */
[----:B------:R-:W-:Y:S02]  /*0970*/  USHF.L.U32 UR11, UR10, 0xb, URZ ;  /* 0x0000000b0a0b7899 */ /* 0x000fe400080006ff */
[----:B------:R-:W-:Y:S02]  /*0980*/  USHF.L.U32 UR10, UR10, 0x1, URZ ;  /* 0x000000010a0a7899 */ /* 0x000fe400080006ff */
[----:B------:R-:W-:-:S04]  /*0990*/  UIADD3 UR12, UPT, UPT, -UR9, 0x100000, URZ ;  /* 0x00100000090c7890 */ /* 0x000fc8000fffe1ff */
[----:B------:R-:W-:Y:S02]  /*09a0*/  USHF.L.U32 UR13, UR12, 0xb, URZ ;  /* 0x0000000b0c0d7899 */ /* 0x000fe400080006ff */
[----:B------:R-:W-:Y:S02]  /*09b0*/  USHF.L.U32 UR12, UR12, 0x1, URZ ;  /* 0x000000010c0c7899 */ /* 0x000fe400080006ff */
[----:B-1----:R-:W-:Y:S01]  /*09c0*/  ULEA UR5, UR5, UR7, 0x18 ;  /* 0x0000000705057291 */ /* 0x002fe2000f8ec0ff */
[----:B------:R-:W1:Y:S11]  /*09d0*/  FENCE.VIEW.ASYNC.S ;  /* 0x00000000000073c6 */ /* 0x000e760000000000 */
[----:B-1----:R2:W1:Y:S01]  /*09e0*/  SYNCS.EXCH.64 URZ, [UR5+0x80], UR10 ;  /* 0x0000800a05ff75b2 */ /* 0x0024620008000100 */
[----:B------:R2:W1:Y:S01]  /*09f0*/  SYNCS.EXCH.64 URZ, [UR5+0x90], UR12 ;  /* 0x0000900c05ff75b2 */ /* 0x0004620008000100 */
[----:B------:R2:W1:Y:S01]  /*0a00*/  SYNCS.EXCH.64 URZ, [UR5+0x88], UR10 ;  /* 0x0000880a05ff75b2 */ /* 0x0004620008000100 */
[----:B------:R2:W1:Y:S02]  /*0a10*/  SYNCS.EXCH.64 URZ, [UR5+0x98], UR12 ;  /* 0x0000980c05ff75b2 */ /* 0x0004640008000100 */
[----:B--2---:R-:W-:Y:S01]  /*0a20*/  NOP ;  /* 0x0000000000007918 */ /* 0x004fe20000000000 */
.L_x_12:
        /* <DEDUP_REMOVED lines=20> */
[----:B------:R2:W1:Y:S02]  /*0b70*/  SYNCS.EXCH.64 URZ, [UR7+0xb8], UR4 ;  /* 0x0000b80407ff75b2 */ /* 0x0004640008000100 */
[----:B--2---:R-:W-:Y:S01]  /*0b80*/  NOP ;  /* 0x0000000000007918 */ /* 0x004fe20000000000 */
.L_x_13:
        /* <DEDUP_REMOVED lines=18> */
.L_x_14:
[----:B-1----:R-:W1:Y:S01]  /*0cb0*/  S2UR UR5, SR_CTAID.X ;  /* 0x00000000000579c3 */ /* 0x002e620000002500 */
[----:B------:R-:W-:-:S05]  /*0cc0*/  CS2R.32 R156, SR_CgaSize ;  /* 0x00000000009c7805 */ /* 0x000fca0000008a00 */
[----:B------:R-:W-:-:S05]  /*0cd0*/  IMAD R156, R156, -0xa0, RZ ;  /* 0xffffff609c9c7824 */ /* 0x000fca00078e02ff */
[----:B------:R-:W-:-:S14]  /*0ce0*/  R2UR UR9, R156 ;  /* 0x000000009c0972ca */ /* 0x000fdc00000e0000 */
[----:B------:R-:W2:Y:S01]  /*0cf0*/  LDCU UR9, c[0x0][UR9+0x2b0] ;  /* 0x00005600090977ac */ /* 0x000ea20008000800 */
[----:B------:R-:W-:Y:S01]  /*0d00*/  NOP ;  /* 0x0000000000007918 */ /* 0x000fe20000000000 */
[----:B------:R-:W-:-:S05]  /*0d10*/  CS2R.32 R156, SR_CgaSize ;  /* 0x00000000009c7805 */ /* 0x000fca0000008a00 */
[----:B------:R-:W-:-:S05]  /*0d20*/  IMAD R156, R156, -0xa0, RZ ;  /* 0xffffff609c9c7824 */ /* 0x000fca00078e02ff */
[----:B------:R-:W-:-:S14]  /*0d30*/  R2UR UR7, R156 ;  /* 0x000000009c0772ca */ /* 0x000fdc00000e0000 */
[----:B------:R-:W3:Y:S01]  /*0d40*/  LDCU UR7, c[0x0][UR7+0x2b4] ;  /* 0x00005680070777ac */ /* 0x000ee20008000800 */
[----:B------:R-:W4:Y:S08]  /*0d50*/  S2UR UR4, SR_CTAID.Y ;  /* 0x00000000000479c3 */ /* 0x000f300000002600 */
[----:B------:R-:W3:Y:S01]  /*0d60*/  LDC R9, c[0x0][0xb24] ;  /* 0x0002c900ff097b82 */ /* 0x000ee20000000800 */
[----:B-1----:R-:W-:-:S02]  /*0d70*/  I2FP.F32.U32 R4, UR5 ;  /* 0x0000000500047c45 */ /* 0x002fc40008201000 */
[----:B------:R-:W-:-:S05]  /*0d80*/  CS2R.32 R5, SR_CgaSize ;  /* 0x0000000000057805 */ /* 0x000fca0000008a00 */
[----:B------:R-:W-:-:S06]  /*0d90*/  IMAD R5, R5, -0xa0, RZ ;  /* 0xffffff6005057824 */ /* 0x000fcc00078e02ff */
[----:B------:R-:W1:Y:S01]  /*0da0*/  LDC R5, c[0x0][R5+0x2a0] ;  /* 0x0000a80005057b82 */ /* 0x000e620000000800 */
[----:B------:R-:W-:Y:S01]  /*0db0*/  MOV R21, UR5 ;  /* 0x0000000500157c02 */ /* 0x000fe20008000f00 */
[----:B--2---:R-:W-:Y:S01]  /*0dc0*/  FMUL R4, R4, UR9 ;  /* 0x0000000904047c20 */ /* 0x004fe20008400000 */
[----:B----4-:R-:W-:Y:S02]  /*0dd0*/  I2FP.F32.U32 R2, UR4 ;  /* 0x0000000400027c45 */ /* 0x010fe40008201000 */
[----:B------:R-:W-:-:S05]  /*0de0*/  CS2R.32 R3, SR_CgaSize ;  /* 0x0000000000037805 */ /* 0x000fca0000008a00 */
[----:B------:R-:W-:-:S06]  /*0df0*/  IMAD R3, R3, -0xa0, RZ ;  /* 0xffffff6003037824 */ /* 0x000fcc00078e02ff */
[----:B------:R-:W2:Y:S01]  /*0e00*/  LDC R3, c[0x0][R3+0x2a4] ;  /* 0x0000a90003037b82 */ /* 0x000ea20000000800 */
[----:B------:R-:W4:Y:S01]  /*0e10*/  F2I.U32.TRUNC.NTZ R156, R4 ;  /* 0x00000004009c7305 */ /* 0x000f22000020f000 */
[----:B------:R-:W-:Y:S01]  /*0e20*/  MOV R20, UR4 ;  /* 0x0000000400147c02 */ /* 0x000fe20008000f00 */
[----:B---3--:R-:W-:-:S05]  /*0e30*/  FMUL R2, R2, UR7 ;  /* 0x0000000702027c20 */ /* 0x008fca0008400000 */
[----:B------:R-:W-:Y:S01]  /*0e40*/  BAR.SYNC.DEFER_BLOCKING 0x0 ;  /* 0x0000000000007b1d */ /* 0x000fe20000010000 */
[----:B------:R-:W-:-:S05]  /*0e50*/  ISETP.GE.AND P0, PT, R9, 0x1, PT ;  /* 0x000000010900780c */ /* 0x000fca0003f06270 */
[----:B------:R-:W3:Y:S02]  /*0e60*/  F2I.U32.TRUNC.NTZ R154, R2 ;  /* 0x00000002009a7305 */ /* 0x000ee4000020f000 */
[----:B------:R-:W2:Y:S01]  /*0e70*/  S2UR UR36, SR_CTAID.Z ;  /* 0x00000000002479c3 */ /* 0x000ea20000002700 */
[----:B----4-:R-:W-:-:S05]  /*0e80*/  IADD3 R156, PT, PT, -R156, RZ, RZ ;  /* 0x000000ff9c9c7210 */ /* 0x010fca0007ffe1ff */
[----:B-1----:R-:W-:Y:S01]  /*0e90*/  IMAD R156, R5, R156, UR5 ;  /* 0x00000005059c7e24 */ /* 0x002fe2000f8e029c */
[----:B---3--:R-:W-:-:S05]  /*0ea0*/  IADD3 R154, PT, PT, -R154, RZ, RZ ;  /* 0x000000ff9a9a7210 */ /* 0x008fca0007ffe1ff */
[----:B--2---:R-:W-:Y:S01]  /*0eb0*/  IMAD R154, R3, R154, UR4 ;  /* 0x00000004039a7e24 */ /* 0x004fe2000f8e029a */
[----:B------:R-:W-:Y:S06]  /*0ec0*/  @!P0 BRA `(.L_x_15) ;  /* 0x0000000000b88947 */ /* 0x000fec0003800000 */
[----:B------:R-:W1:Y:S01]  /*0ed0*/  LDC.64 R4, c[0x0][0xb18] ;  /* 0x0002c600ff047b82 */ /* 0x000e620000000a00 */
[----:B------:R-:W-:-:S07]  /*0ee0*/  ISETP.NE.AND P0, PT, R9, 0x1, PT ;  /* 0x000000010900780c */ /* 0x000fce0003f05270 */
[----:B------:R-:W2:Y:S08]  /*0ef0*/  LDC R10, c[0x0][0xb0c] ;  /* 0x0002c300ff0a7b82 */ /* 0x000eb00000000800 */
[----:B------:R-:W3:Y:S08]  /*0f00*/  LDC R11, c[0x0][0x370] ;  /* 0x0000dc00ff0b7b82 */ /* 0x000ef00000000800 */
[----:B------:R-:W4:Y:S01]  /*0f10*/  LDC R12, c[0x0][0x374] ;  /* 0x0000dd00ff0c7b82 */ /* 0x000f220000000800 */
[----:B-1----:R-:W-:-:S07]  /*0f20*/  ISETP.NE.AND P1, PT, R4, 0x1, PT ;  /* 0x000000010400780c */ /* 0x002fce0003f25270 */
[----:B------:R-:W3:Y:S01]  /*0f30*/  LDC.64 R6, c[0x0][0xb10] ;  /* 0x0002c400ff067b82 */ /* 0x000ee20000000a00 */
[----:B--2---:R-:W-:-:S07]  /*0f40*/  ISETP.NE.AND P2, PT, R10, 0x1, PT ;  /* 0x000000010a00780c */ /* 0x004fce0003f45270 */
[----:B------:R-:W1:Y:S08]  /*0f50*/  LDC R8, c[0x0][0xb20] ;  /* 0x0002c800ff087b82 */ /* 0x000e700000000800 */
[----:B------:R-:W2:Y:S01]  /*0f60*/  LDC.64 R2, c[0x0][0xb28] ;  /* 0x0002ca00ff027b82 */ /* 0x000ea20000000a00 */
[----:B----4-:R-:W-:-:S04]  /*0f70*/  IMAD.HI.U32 R13, R12, R5, RZ ;  /* 0x000000050c0d7227 */ /* 0x010fc800078e00ff */
[----:B------:R-:W-:-:S04]  /*0f80*/  IMAD.HI.U32 R5, R20, R5, RZ ;  /* 0x0000000514057227 */ /* 0x000fc800078e00ff */
[----:B---3--:R-:W-:-:S04]  /*0f90*/  IMAD.HI.U32 R14, R11, R6, RZ ;  /* 0x000000060b0e7227 */ /* 0x008fc800078e00ff */
[C---:B------:R-:W-:Y:S01]  /*0fa0*/  IMAD.HI.U32 R16, R21.reuse, R6, RZ ;  /* 0x0000000615107227 */ /* 0x040fe200078e00ff */
[-C--:B------:R-:W-:Y:S02]  /*0fb0*/  @P2 SHF.R.U32.HI R11, RZ, R7.reuse, R14 ;  /* 0x00000007ff0b2219 */ /* 0x080fe4000001160e */
[-C--:B-1----:R-:W-:Y:S02]  /*0fc0*/  @P1 SHF.R.U32.HI R12, RZ, R8.reuse, R13 ;  /* 0x00000008ff0c1219 */ /* 0x082fe4000001160d */
[----:B------:R-:W-:Y:S02]  /*0fd0*/  SHF.R.U32.HI R5, RZ, R8, R5 ;  /* 0x00000008ff057219 */ /* 0x000fe40000011605 */
[----:B------:R-:W-:Y:S02]  /*0fe0*/  SHF.R.U32.HI R16, RZ, R7, R16 ;  /* 0x00000007ff107219 */ /* 0x000fe40000011610 */
[----:B------:R-:W-:Y:S01]  /*0ff0*/  SEL R5, R20, R5, !P1 ;  /* 0x0000000514057207 */ /* 0x000fe20004800000 */
[----:B--2---:R-:W-:Y:S01]  /*1000*/  IMAD.HI.U32 R14, R12, R2, RZ ;  /* 0x000000020c0e7227 */ /* 0x004fe200078e00ff */
[----:B------:R-:W-:-:S02]  /*1010*/  SEL R7, R21, R16, !P2 ;  /* 0x0000001015077207 */ /* 0x000fc40005000000 */
[----:B------:R-:W-:Y:S01]  /*1020*/  IADD3 R13, PT, PT, -R5, RZ, RZ ;  /* 0x000000ff050d7210 */ /* 0x000fe20007ffe1ff */
[----:B------:R-:W-:Y:S01]  /*1030*/  IMAD.HI.U32 R6, R11, R2, RZ ;  /* 0x000000020b067227 */ /* 0x000fe200078e00ff */
[----:B------:R-:W-:-:S03]  /*1040*/  @P0 SHF.R.U32.HI R12, RZ, R3, R14 ;  /* 0x00000003ff0c0219 */ /* 0x000fc6000001160e */
[----:B------:R-:W-:Y:S01]  /*1050*/  IMAD R13, R4, R13, R20 ;  /* 0x0000000d040d7224 */ /* 0x000fe200078e0214 */
[----:B------:R-:W-:Y:S01]  /*1060*/  @P0 SHF.R.U32.HI R11, RZ, R3, R6 ;  /* 0x00000003ff0b0219 */ /* 0x000fe20000011606 */
[----:B------:R-:W-:-:S04]  /*1070*/  IMAD R12, R12, R9, RZ ;  /* 0x000000090c0c7224 */ /* 0x000fc800078e02ff */
[----:B------:R-:W-:Y:S01]  /*1080*/  IMAD R6, R11, R9, RZ ;  /* 0x000000090b067224 */ /* 0x000fe200078e02ff */
[----:B------:R-:W-:-:S04]  /*1090*/  ISETP.GE.AND P1, PT, R5, R12, PT ;  /* 0x0000000c0500720c */ /* 0x000fc80003f26270 */
[----:B------:R-:W-:Y:S01]  /*10a0*/  ISETP.GE.OR P1, PT, R7, R6, P1 ;  /* 0x000000060700720c */ /* 0x000fe20000f26670 */
[----:B------:R-:W-:-:S05]  /*10b0*/  IMAD.HI.U32 R6, R5, R2, RZ ;  /* 0x0000000205067227 */ /* 0x000fca00078e00ff */
[----:B------:R-:W-:-:S04]  /*10c0*/  SHF.R.U32.HI R6, RZ, R3, R6 ;  /* 0x00000003ff067219 */ /* 0x000fc80000011606 */
[----:B------:R-:W-:-:S03]  /*10d0*/  SEL R6, R5, R6, !P0 ;  /* 0x0000000605067207 */ /* 0x000fc60004000000 */
[----:B------:R-:W-:Y:S01]  /*10e0*/  @!P1 IMAD.HI.U32 R8, R7, R2, RZ ;  /* 0x0000000207089227 */ /* 0x000fe200078e00ff */
[----:B------:R-:W-:-:S04]  /*10f0*/  IADD3 R2, PT, PT, -R6, RZ, RZ ;  /* 0x000000ff06027210 */ /* 0x000fc80007ffe1ff */
[----:B------:R-:W-:Y:S01]  /*1100*/  @!P1 SHF.R.U32.HI R8, RZ, R3, R8 ;  /* 0x00000003ff089219 */ /* 0x000fe20000011608 */
[----:B------:R-:W-:-:S03]  /*1110*/  IMAD R2, R9, R2, R5 ;  /* 0x0000000209027224 */ /* 0x000fc600078e0205 */
[----:B------:R-:W-:-:S05]  /*1120*/  @!P1 SEL R3, R7, R8, !P0 ;  /* 0x0000000807039207 */ /* 0x000fca0004000000 */
[--C-:B------:R-:W-:Y:S02]  /*1130*/  @!P1 IMAD.IADD R6, R6, 0x1, -R3.reuse ;  /* 0x0000000106069824 */ /* 0x100fe400078e0a03 */
[----:B------:R-:W-:Y:S01]  /*1140*/  @!P1 IMAD R3, R2, R11, R3 ;  /* 0x0000000b02039224 */ /* 0x000fe200078e0203 */
[----:B------:R-:W-:Y:S01]  /*1150*/  IADD3 R2, PT, PT, -R7, RZ, RZ ;  /* 0x000000ff07027210 */ /* 0x000fe20007ffe1ff */
[----:B------:R-:W-:Y:S02]  /*1160*/  @!P1 IMAD R5, R6, R9, R7 ;  /* 0x0000000906059224 */ /* 0x000fe400078e0207 */
[----:B------:R-:W-:Y:S02]  /*1170*/  @!P1 IMAD.MOV.U32 R7, RZ, RZ, R3 ;  /* 0x000000ffff079224 */ /* 0x000fe400078e0003 */
[----:B------:R-:W-:Y:S02]  /*1180*/  IMAD R2, R10, R2, R21 ;  /* 0x000000020a027224 */ /* 0x000fe400078e0215 */
[----:B------:R-:W-:-:S02]  /*1190*/  IMAD R20, R5, R4, R13 ;  /* 0x0000000405147224 */ /* 0x000fc400078e020d */
[----:B------:R-:W-:Y:S02]  /*11a0*/  IMAD R21, R7, R10, R2 ;  /* 0x0000000a07157224 */ /* 0x000fe400078e0202 */
.L_x_15:
[----:B------:R-:W1:Y:S01]  /*11b0*/  LDCU UR4, c[0x0][0xb30] ;  /* 0x00016600ff0477ac */ /* 0x000e620008000800 */
[----:B------:R-:W2:Y:S08]  /*11c0*/  S2UR UR37, SR_CgaCtaId ;  /* 0x00000000002579c3 */ /* 0x000eb00000008800 */
[----:B------:R-:W3:Y:S01]  /*11d0*/  LDC R72, c[0x0][0xb24] ;  /* 0x0002c900ff487b82 */ /* 0x000ee20000000800 */
[----:B-1----:R-:W-:-:S09]  /*11e0*/  UISETP.NE.AND UP1, UPT, UR4, 0x1, UPT ;  /* 0x000000010400788c */ /* 0x002fd2000bf25270 */
[----:B--2---:R-:W-:Y:S05]  /*11f0*/  BRA.U UP1, `(.L_x_16) ;  /* 0x0000000101407547 */ /* 0x004fea000b800000 */
[----:B------:R-:W1:Y:S08]  /*1200*/  LDC.64 R4, c[0x0][0xb10] ;  /* 0x0002c400ff047b82 */ /* 0x000e700000000a00 */
[----:B------:R-:W2:Y:S08]  /*1210*/  LDC.64 R2, c[0x0][0xb18] ;  /* 0x0002c600ff027b82 */ /* 0x000eb00000000a00 */
[----:B------:R-:W4:Y:S08]  /*1220*/  LDC R6, c[0x0][0xb20] ;  /* 0x0002c800ff067b82 */ /* 0x000f300000000800 */
[----:B------:R-:W3:Y:S01]  /*1230*/  LDC R8, c[0x0][0xb0c] ;  /* 0x0002c300ff087b82 */ /* 0x000ee20000000800 */
[----:B-1----:R-:W-:-:S05]  /*1240*/  IMAD.HI.U32 R4, R21, R4, RZ ;  /* 0x0000000415047227 */ /* 0x002fca00078e00ff */
[----:B------:R-:W-:Y:S01]  /*1250*/  SHF.R.U32.HI R4, RZ, R5, R4 ;  /* 0x00000005ff047219 */ /* 0x000fe20000011604 */
[----:B--2---:R-:W-:Y:S01]  /*1260*/  IMAD.HI.U32 R3, R20, R3, RZ ;  /* 0x0000000314037227 */ /* 0x004fe200078e00ff */
[----:B------:R-:W-:-:S04]  /*1270*/  ISETP.NE.AND P0, PT, R2, 0x1, PT ;  /* 0x000000010200780c */ /* 0x000fc80003f05270 */
[----:B----4-:R-:W-:-:S04]  /*1280*/  SHF.R.U32.HI R3, RZ, R6, R3 ;  /* 0x00000006ff037219 */ /* 0x010fc80000011603 */
[----:B------:R-:W-:Y:S02]  /*1290*/  SEL R3, R20, R3, !P0 ;  /* 0x0000000314037207 */ /* 0x000fe40004000000 */
[----:B---3--:R-:W-:-:S04]  /*12a0*/  ISETP.NE.AND P1, PT, R8, 0x1, PT ;  /* 0x000000010800780c */ /* 0x008fc80003f25270 */
[----:B------:R-:W-:-:S05]  /*12b0*/  SEL R4, R21, R4, !P1 ;  /* 0x0000000415047207 */ /* 0x000fca0004800000 */
[----:B------:R-:W-:Y:S02]  /*12c0*/  IMAD.IADD R5, R3, 0x1, -R4 ;  /* 0x0000000103057824 */ /* 0x000fe400078e0a04 */
[----:B------:R-:W-:Y:S02]  /*12d0*/  IMAD.IADD R3, R4, 0x1, -R3 ;  /* 0x0000000104037824 */ /* 0x000fe400078e0a03 */
[----:B------:R-:W-:Y:S02]  /*12e0*/  IMAD R21, R5, R8, R21 ;  /* 0x0000000805157224 */ /* 0x000fe400078e0215 */
[----:B------:R-:W-:-:S07]  /*12f0*/  IMAD R20, R3, R2, R20 ;  /* 0x0000000203147224 */ /* 0x000fce00078e0214 */
.L_x_16:
[----:B------:R-:W-:Y:S01]  /*1300*/  BAR.SYNC.DEFER_BLOCKING 0x0 ;  /* 0x0000000000007b1d */ /* 0x000fe20000010000 */
[----:B------:R-:W-:Y:S01]  /*1310*/  UISETP.NE.AND UP1, UPT, UR8, 0x2, UPT ;  /* 0x000000020800788c */ /* 0x000fe2000bf25270 */
[----:B------:R-:W-:Y:S02]  /*1320*/  ISETP.NE.OR P5, PT, R0, 0x2, !P5 ;  /* 0x000000020000780c */ /* 0x000fe40006fa5670 */
[----:B------:R-:W-:-:S06]  /*1330*/  LOP3.LUT R2, R170, 0x1f, RZ, 0xc0, !PT ;  /* 0x0000001faa027812 */ /* 0x000fcc00078ec0ff */
[----:B------:R-:W-:Y:S05]  /*1340*/  BRA.U UP1, `(.L_x_17) ;  /* 0x00000011013c7547 */ /* 0x000fea000b800000 */
[----:B------:R-:W1:Y:S01]  /*1350*/  LDCU UR13, c[0x0][0x38c] ;  /* 0x00007180ff0d77ac */ /* 0x000e620008000800 */
[----:B------:R-:W2:Y:S01]  /*1360*/  LDC R9, c[0x0][0x370] ;  /* 0x0000dc00ff097b82 */ /* 0x000ea20000000800 */
[----:B------:R-:W-:Y:S01]  /*1370*/  PLOP3.LUT P1, PT, PT, PT, UP2, 0x80, 0x8 ;  /* 0x000000000008781c */ /* 0x000fe20003f2f028 */
[----:B------:R-:W-:Y:S01]  /*1380*/  HFMA2 R12, -RZ, RZ, 0, 0 ;  /* 0x00000000ff0c7431 */ /* 0x000fe200000001ff */
[----:B------:R-:W-:Y:S01]  /*1390*/  ISETP.EQ.OR P4, PT, R2, RZ, P5 ;  /* 0x000000ff0200720c */ /* 0x000fe20002f82670 */
[----:B------:R-:W-:Y:S01]  /*13a0*/  IMAD.MOV.U32 R15, RZ, RZ, 0x1 ;  /* 0x00000001ff0f7424 */ /* 0x000fe200078e00ff */
[----:B------:R-:W-:Y:S01]  /*13b0*/  PLOP3.LUT P1, PT, P1, PT, PT, 0x8, 0x80 ;  /* 0x000000000080781c */ /* 0x000fe20000f2e170 */
[----:B------:R-:W-:Y:S01]  /*13c0*/  IMAD.MOV.U32 R14, RZ, RZ, RZ ;  /* 0x000000ffff0e7224 */ /* 0x000fe200078e00ff */
[----:B------:R-:W-:Y:S01]  /*13d0*/  MOV R8, 0x1 ;  /* 0x0000000100087802 */ /* 0x000fe20000000f00 */
[----:B------:R-:W4:Y:S01]  /*13e0*/  LDC R0, c[0x0][0x374] ;  /* 0x0000dd00ff007b82 */ /* 0x000f220000000800 */
[----:B------:R-:W-:Y:S01]  /*13f0*/  IMAD.MOV.U32 R10, RZ, RZ, RZ ;  /* 0x000000ffff0a7224 */ /* 0x000fe200078e00ff */
[----:B------:R-:W2:Y:S01]  /*1400*/  LDCU.64 UR22, c[0x0][0x348] ;  /* 0x00006900ff1677ac */ /* 0x000ea20008000a00 */
[----:B------:R-:W-:Y:S01]  /*1410*/  UMOV UR6, URZ ;  /* 0x000000ff00067c82 */ /* 0x000fe20008000000 */
[----:B-1----:R-:W-:-:S04]  /*1420*/  UIADD3 UR5, UPT, UPT, UR13, 0x1f, URZ ;  /* 0x0000001f0d057890 */ /* 0x002fc8000fffe0ff */
[----:B------:R-:W-:-:S04]  /*1430*/  USHF.R.S32.HI UR4, URZ, 0x1f, UR5 ;  /* 0x0000001fff047899 */ /* 0x000fc80008011405 */
[----:B------:R-:W-:-:S04]  /*1440*/  ULEA.HI UR4, UR4, UR5, URZ, 0x5 ;  /* 0x0000000504047291 */ /* 0x000fc8000f8f28ff */
[----:B------:R-:W-:Y:S02]  /*1450*/  USHF.R.S32.HI UR15, URZ, 0x5, UR4 ;  /* 0x00000005ff0f7899 */ /* 0x000fe40008011404 */
[----:B------:R-:W-:Y:S02]  /*1460*/  UIADD3 UR4, UPT, UPT, UR13, -0x1, URZ ;  /* 0xffffffff0d047890 */ /* 0x000fe4000fffe0ff */
[----:B------:R-:W-:Y:S02]  /*1470*/  UISETP.LT.U32.AND UP0, UPT, UR15, 0x3, UPT ;  /* 0x000000030f00788c */ /* 0x000fe4000bf01070 */
[----:B------:R-:W-:Y:S02]  /*1480*/  UISETP.GE.U32.AND UP1, UPT, UR4, -0x3f, UPT ;  /* 0xffffffc10400788c */ /* 0x000fe4000bf26070 */
[----:B------:R-:W-:Y:S02]  /*1490*/  USEL UR14, UR15, 0x3, UP0 ;  /* 0x000000030f0e7887 */ /* 0x000fe40008000000 */
[----:B------:R-:W-:-:S02]  /*14a0*/  UIADD3 UR13, UPT, UPT, UR13, 0x3e, URZ ;  /* 0x0000003e0d0d7890 */ /* 0x000fc4000fffe0ff */
[----:B------:R-:W-:Y:S02]  /*14b0*/  UIADD3 UR5, UPT, UPT, UR14, -0x1, URZ ;  /* 0xffffffff0e057890 */ /* 0x000fe4000fffe0ff */
[----:B------:R-:W-:-:S03]  /*14c0*/  UIADD3 UR7, UPT, UPT, UR15, -UR14, URZ ;  /* 0x8000000e0f077290 */ /* 0x000fc6000fffe0ff */
[----:B------:R-:W-:-:S04]  /*14d0*/  @UP1 UIADD3 UR5, UPT, UPT, UR14, URZ, URZ ;  /* 0x000000ff0e051290 */ /* 0x000fc8000fffe0ff */
[----:B--2---:R-:W-:-:S12]  /*14e0*/  UIADD3 UR5, UPT, UPT, UR5, 0x1, URZ ;  /* 0x0000000105057890 */ /* 0x004fd8000fffe0ff */
.L_x_35:
[----:B------:R-:W-:Y:S01]  /*14f0*/  UISETP.NE.AND UP0, UPT, UR37, URZ, UPT ;  /* 0x000000ff2500728c */ /* 0x000fe2000bf05270 */
[----:B------:R-:W1:Y:S08]  /*1500*/  S2UR UR37, SR_CgaCtaId ;  /* 0x00000000002579c3 */ /* 0x000e700000008800 */
[----:B------:R-:W-:Y:S05]  /*1510*/  BRA.U UP0, `(.L_x_18) ;  /* 0x0000000100347547 */ /* 0x000fea000b800000 */
[----:B------:R-:W2:Y:S01]  /*1520*/  S2R R2, SR_CgaCtaId ;  /* 0x0000000000027919 */ /* 0x000ea20000008800 */
[----:B------:R-:W-:-:S04]  /*1530*/  MOV R3, 0x400 ;  /* 0x0000040000037802 */ /* 0x000fc80000000f00 */
[----:B--2---:R-:W-:Y:S02]  /*1540*/  LEA R3, R2, R3, 0x18 ;  /* 0x0000000302037211 */ /* 0x004fe400078ec0ff */
[----:B------:R-:W-:-:S03]  /*1550*/  SHF.L.U32 R2, R8, 0x1f, RZ ;  /* 0x0000001f08027819 */ /* 0x000fc600000006ff */
[----:B------:R-:W-:-:S04]  /*1560*/  IMAD R3, R10, 0x8, R3 ;  /* 0x000000080a037824 */ /* 0x000fc800078e0203 */
[----:B------:R-:W2:Y:S02]  /*1570*/  SYNCS.PHASECHK.TRANS64.TRYWAIT P0, [R3+URZ+0xd0], R2 ;  /* 0x0000d002030075a7 */ /* 0x000ea400080011ff */
[----:B--2---:R-:W-:Y:S05]  /*1580*/  @!P0 BRA `(.L_x_19) ;  /* 0x00000094006c8947 */ /* 0x004fea0003800000 */
.L_x_128:
[----:B------:R-:W-:Y:S01]  /*1590*/  VIADD R10, R10, 0x1 ;  /* 0x000000010a0a7836 */ /* 0x000fe20000000000 */
[----:B------:R2:W-:Y:S04]  /*15a0*/  SYNCS.ARRIVE.TRANS64.A1T0 RZ, [R3+URZ+0xc0], RZ ;  /* 0x0000c0ff03ff79a7 */ /* 0x0005e800081000ff */
[----:B------:R-:W-:-:S04]  /*15b0*/  ISETP.NE.AND P0, PT, R10, 0x2, PT ;  /* 0x000000020a00780c */ /* 0x000fc80003f05270 */
[----:B------:R-:W-:Y:S02]  /*15c0*/  SEL R10, R10, RZ, P0 ;  /* 0x000000ff0a0a7207 */ /* 0x000fe40000000000 */
[----:B--2---:R-:W-:-:S04]  /*15d0*/  SEL R3, RZ, 0x1, P0 ;  /* 0x00000001ff037807 */ /* 0x004fc80000000000 */
[----:B------:R-:W-:-:S07]  /*15e0*/  LOP3.LUT R8, R8, R3, RZ, 0x3c, !PT ;  /* 0x0000000308087212 */ /* 0x000fce00078e3cff */
.L_x_18:
[----:B------:R-:W-:Y:S01]  /*15f0*/  UMOV UR4, 0x400 ;  /* 0x0000040000047882 */ /* 0x000fe20000000000 */
[----:B------:R-:W-:Y:S01]  /*1600*/  SHF.L.U32 R2, R15, 0x1f, RZ ;  /* 0x0000001f0f027819 */ /* 0x000fe200000006ff */
[----:B-1----:R-:W-:Y:S01]  /*1610*/  ULEA UR4, UR37, UR4, 0x18 ;  /* 0x0000000425047291 */ /* 0x002fe2000f8ec0ff */
[----:B------:R-:W-:Y:S01]  /*1620*/  R2UR UR35, R21 ;  /* 0x00000000152372ca */ /* 0x000fe200000e0000 */
[----:B------:R-:W-:Y:S01]  /*1630*/  UISETP.GE.U32.AND UP0, UPT, UR13, 0x3f, UPT ;  /* 0x0000003f0d00788c */ /* 0x000fe2000bf06070 */
[----:B------:R-:W-:Y:S01]  /*1640*/  R2UR UR11, R20 ;  /* 0x00000000140b72ca */ /* 0x000fe200000e0000 */
[----:B------:R-:W-:Y:S01]  /*1650*/  ULEA UR8, UR6, UR4, 0x3 ;  /* 0x0000000406087291 */ /* 0x000fe2000f8e18ff */
[----:B------:R-:W-:-:S08]  /*1660*/  UMOV UR24, URZ ;  /* 0x000000ff00187c82 */ /* 0x000fd00008000000 */
[----:B------:R1:W2:Y:S01]  /*1670*/  SYNCS.PHASECHK.TRANS64.TRYWAIT P0, [UR8+0x18], R2 ;  /* 0x00001802ff0075a7 */ /* 0x0002a20008001108 */
[----:B------:R-:W-:Y:S02]  /*1680*/  USHF.L.U32 UR35, UR35, 0x7, URZ ;  /* 0x0000000723237899 */ /* 0x000fe400080006ff */
[----:B------:R-:W-:Y:S01]  /*1690*/  USHF.L.U32 UR11, UR11, 0x8, URZ ;  /* 0x000000080b0b7899 */ /* 0x000fe200080006ff */
[----:B------:R-:W-:Y:S11]  /*16a0*/  BRA.U !UP0, `(.L_x_20) ;  /* 0x0000000108a87547 */ /* 0x000ff6000b800000 */
[----:B------:R-:W-:Y:S01]  /*16b0*/  UMOV UR16, URZ ;  /* 0x000000ff00107c82 */ /* 0x000fe20008000000 */
[----:B------:R-:W-:-:S05]  /*16c0*/  UMOV UR17, UR6 ;  /* 0x0000000600117c82 */ /* 0x000fca0008000000 */
.L_x_25:
[----:B-1----:R-:W-:Y:S01]  /*16d0*/  ULEA UR33, UR17, UR4, 0x3 ;  /* 0x0000000411217291 */ /* 0x002fe2000f8e18ff */
[----:B--2---:R-:W-:Y:S01]  /*16e0*/  @!P5 MOV R3, 0x6000 ;  /* 0x000060000003d802 */ /* 0x004fe20000000f00 */
[----:B--2---:R-:W-:Y:S10]  /*16f0*/  @P0 BRA `(.L_x_21) ;  /* 0x00000000000c0947 */ /* 0x004ff40003800000 */
[----:B------:R-:W-:-:S04]  /*1700*/  SHF.L.U32 R5, R15, 0x1f, RZ ;  /* 0x0000001f0f057819 */ /* 0x000fc800000006ff */
[----:B------:R-:W2:Y:S02]  /*1710*/  SYNCS.PHASECHK.TRANS64.TRYWAIT P0, [UR33+0x18], R5 ;  /* 0x00001805ff0075a7 */ /* 0x000ea40008001121 */
[----:B--2---:R-:W-:Y:S05]  /*1720*/  @!P0 BRA `(.L_x_22) ;  /* 0x0000009400188947 */ /* 0x004fea0003800000 */
.L_x_21:
[----:B------:R2:W-:Y:S01]  /*1730*/  @!P5 SYNCS.ARRIVE.TRANS64 RZ, [UR33], R3 ;  /* 0x00000003ffffd9a7 */ /* 0x0005e20008000021 */
[----:B------:R-:W-:Y:S04]  /*1740*/  BSSY.RECONVERGENT B0, `(.L_x_23) ;  /* 0x0000003000007945 */ /* 0x000fe80003800200 */
[----:B------:R-:W-:Y:S05]  /*1750*/  @P4 BRA `(.L_x_24) ;  /* 0x0000000000044947 */ /* 0x000fea0003800000 */
[----:B------:R-:W-:Y:S05]  /*1760*/  BPT.TRAP 0x1 ;  /* 0x000000040000795c */ /* 0x000fea0000300000 */
.L_x_24:
[----:B------:R-:W-:Y:S05]  /*1770*/  BSYNC.RECONVERGENT B0 ;  /* 0x0000000000007941 */ /* 0x000fea0003800200 */
.L_x_23:
[----:B------:R-:W-:Y:S02]  /*1780*/  UIADD3 UR6, UPT, UPT, UR17, 0x1, URZ ;  /* 0x0000000111067890 */ /* 0x000fe4000fffe0ff */
[----:B------:R-:W-:Y:S02]  /*1790*/  ULEA UR32, UR17, UR4, 0xd ;  /* 0x0000000411207291 */ /* 0x000fe4000f8e68ff */
[----:B------:R-:W-:Y:S02]  /*17a0*/  UISETP.NE.AND UP0, UPT, UR6, 0x3, UPT ;  /* 0x000000030600788c */ /* 0x000fe4000bf05270 */
[----:B------:R-:W-:Y:S02]  /*17b0*/  UIADD3 UR26, UP1, UPT, UR22, 0x80, URZ ;  /* 0x00000080161a7890 */ /* 0x000fe4000ff3e0ff */
[----:B------:R-:W-:Y:S02]  /*17c0*/  USEL UR9, URZ, 0x1, UP0 ;  /* 0x00000001ff097887 */ /* 0x000fe40008000000 */
[----:B------:R-:W-:-:S02]  /*17d0*/  USEL UR6, UR6, URZ, UP0 ;  /* 0x000000ff06067287 */ /* 0x000fc40008000000 */
[----:B------:R-:W-:Y:S02]  /*17e0*/  UIADD3 UR20, UP0, UPT, UR22, 0x180, URZ ;  /* 0x0000018016147890 */ /* 0x000fe4000ff1e0ff */
[----:B------:R-:W-:Y:S01]  /*17f0*/  ULEA UR8, UR6, UR4, 0x3 ;  /* 0x0000000406087291 */ /* 0x000fe2000f8e18ff */
[----:B------:R-:W-:Y:S01]  /*1800*/  LOP3.LUT R15, R15, UR9, RZ, 0x3c, !PT ;  /* 0x000000090f0f7c12 */ /* 0x000fe2000f8e3cff */
[----:B------:R-:W-:Y:S02]  /*1810*/  USHF.L.U32 UR34, UR16, 0x5, URZ ;  /* 0x0000000510227899 */ /* 0x000fe400080006ff */
[----:B------:R-:W-:Y:S01]  /*1820*/  UIADD3.X UR27, UPT, UPT, URZ, UR23, URZ, UP1, !UPT ;  /* 0x00000017ff1b7290 */ /* 0x000fe20008ffe4ff */
[----:B-1----:R-:W-:Y:S01]  /*1830*/  SHF.L.U32 R2, R15, 0x1f, RZ ;  /* 0x0000001f0f027819 */ /* 0x002fe200000006ff */
[----:B------:R-:W-:Y:S02]  /*1840*/  UIADD3 UR32, UPT, UPT, UR32, 0x10800, URZ ;  /* 0x0001080020207890 */ /* 0x000fe4000fffe0ff */
[----:B------:R-:W-:Y:S01]  /*1850*/  UIADD3.X UR21, UPT, UPT, URZ, UR23, URZ, UP0, !UPT ;  /* 0x00000017ff157290 */ /* 0x000fe200087fe4ff */
[----:B------:R1:W1:Y:S01]  /*1860*/  SYNCS.PHASECHK.TRANS64.TRYWAIT P0, [UR8+0x18], R2 ;  /* 0x00001802ff0075a7 */ /* 0x0002620008001108 */
[----:B------:R-:W-:Y:S01]  /*1870*/  ULEA UR8, UR17, UR4, 0xe ;  /* 0x0000000411087291 */ /* 0x000fe2000f8e70ff */
[----:B------:R-:W-:Y:S01]  /*1880*/  UMOV UR18, 0x0 ;  /* 0x0000000000127882 */ /* 0x000fe20000000000 */
[----:B------:R-:W-:-:S02]  /*1890*/  UMOV UR19, 0x10000000 ;  /* 0x1000000000137882 */ /* 0x000fc40000000000 */
[----:B------:R-:W-:Y:S01]  /*18a0*/  UIADD3 UR8, UPT, UPT, UR8, 0x16800, URZ ;  /* 0x0001680008087890 */ /* 0x000fe2000fffe0ff */
[----:B------:R1:W-:Y:S01]  /*18b0*/  UTMALDG.3D [UR32], [UR26], desc[UR18] ;  /* 0x000012201a0075b4 */ /* 0x0003e20008011000 */
[----:B------:R-:W-:Y:S01]  /*18c0*/  UMOV UR12, UR36 ;  /* 0x00000024000c7c82 */ /* 0x000fe20008000000 */
[----:B------:R-:W-:Y:S01]  /*18d0*/  UMOV UR9, UR33 ;  /* 0x0000002100097c82 */ /* 0x000fe20008000000 */
[----:B------:R-:W-:Y:S01]  /*18e0*/  UMOV UR10, UR34 ;  /* 0x00000022000a7c82 */ /* 0x000fe20008000000 */
[----:B------:R-:W-:Y:S01]  /*18f0*/  UIADD3 UR16, UPT, UPT, UR16, 0x1, URZ ;  /* 0x0000000110107890 */ /* 0x000fe2000fffe0ff */
[----:B------:R-:W-:Y:S01]  /*1900*/  UMOV UR24, UR5 ;  /* 0x0000000500187c82 */ /* 0x000fe20008000000 */
[----:B------:R-:W-:Y:S02]  /*1910*/  UMOV UR17, UR6 ;  /* 0x0000000600117c82 */ /* 0x000fe40008000000 */
[----:B------:R1:W-:Y:S01]  /*1920*/  UTMALDG.3D [UR8], [UR20], desc[UR18] ;  /* 0x00001208140075b4 */ /* 0x0003e20008011000 */
[----:B------:R-:W-:-:S09]  /*1930*/  UISETP.NE.AND UP0, UPT, UR16, UR5, UPT ;  /* 0x000000051000728c */ /* 0x000fd2000bf05270 */
[----:B------:R-:W-:Y:S05]  /*1940*/  BRA.U UP0, `(.L_x_25) ;  /* 0xfffffffd00607547 */ /* 0x000fea000b83ffff */
.L_x_20:
[----:B-1----:R-:W-:Y:S01]  /*1950*/  ULEA UR8, UR6, UR4, 0x3 ;  /* 0x0000000406087291 */ /* 0x002fe2000f8e18ff */
[----:B------:R-:W-:Y:S01]  /*1960*/  SHF.L.U32 R2, R15, 0x1f, RZ ;  /* 0x0000001f0f027819 */ /* 0x000fe200000006ff */
[----:B------:R-:W-:Y:S01]  /*1970*/  @!P1 SYNCS.ARRIVE.TRANS64.A1T0 RZ, [UR4+0x78], RZ ;  /* 0x000078ffffff99a7 */ /* 0x000fe20008100004 */
[----:B------:R-:W-:-:S06]  /*1980*/  UISETP.GT.AND UP0, UPT, UR15, UR14, UPT ;  /* 0x0000000e0f00728c */ /* 0x000fcc000bf04270 */
[----:B--2---:R1:W2:Y:S03]  /*1990*/  SYNCS.PHASECHK.TRANS64.TRYWAIT P0, [UR8+0x18], R2 ;  /* 0x00001802ff0075a7 */ /* 0x0042a60008001108 */
[----:B------:R-:W-:Y:S05]  /*19a0*/  BRA.U !UP0, `(.L_x_26) ;  /* 0x0000000108ac7547 */ /* 0x000fea000b800000 */
[----:B------:R-:W-:Y:S01]  /*19b0*/  UIADD3 UR21, UPT, UPT, UR7, UR24, URZ ;  /* 0x0000001807157290 */ /* 0x000fe2000fffe0ff */
[----:B------:R-:W-:-:S11]  /*19c0*/  UMOV UR25, UR6 ;  /* 0x0000000600197c82 */ /* 0x000fd60008000000 */
.L_x_31:
[----:B-1----:R-:W-:Y:S01]  /*19d0*/  ULEA UR17, UR25, UR4, 0x3 ;  /* 0x0000000419117291 */ /* 0x002fe2000f8e18ff */
[----:B--2---:R-:W-:Y:S01]  /*19e0*/  @!P5 MOV R3, 0x6000 ;  /* 0x000060000003d802 */ /* 0x004fe20000000f00 */
[----:B--2---:R-:W-:Y:S10]  /*19f0*/  @P0 BRA `(.L_x_27) ;  /* 0x00000000000c0947 */ /* 0x004ff40003800000 */
[----:B------:R-:W-:-:S04]  /*1a00*/  SHF.L.U32 R5, R15, 0x1f, RZ ;  /* 0x0000001f0f057819 */ /* 0x000fc800000006ff */
[----:B------:R-:W2:Y:S02]  /*1a10*/  SYNCS.PHASECHK.TRANS64.TRYWAIT P0, [UR17+0x18], R5 ;  /* 0x00001805ff0075a7 */ /* 0x000ea40008001111 */
[----:B--2---:R-:W-:Y:S05]  /*1a20*/  @!P0 BRA `(.L_x_28) ;  /* 0x0000009000708947 */ /* 0x004fea0003800000 */
.L_x_27:
[----:B------:R2:W-:Y:S01]  /*1a30*/  @!P5 SYNCS.ARRIVE.TRANS64 RZ, [UR17], R3 ;  /* 0x00000003ffffd9a7 */ /* 0x0005e20008000011 */
[----:B------:R-:W-:Y:S04]  /*1a40*/  BSSY.RECONVERGENT B0, `(.L_x_29) ;  /* 0x0000003000007945 */ /* 0x000fe80003800200 */
[----:B------:R-:W-:Y:S05]  /*1a50*/  @P4 BRA `(.L_x_30) ;  /* 0x0000000000044947 */ /* 0x000fea0003800000 */
[----:B------:R-:W-:Y:S05]  /*1a60*/  BPT.TRAP 0x1 ;  /* 0x000000040000795c */ /* 0x000fea0000300000 */
.L_x_30:
[----:B------:R-:W-:Y:S05]  /*1a70*/  BSYNC.RECONVERGENT B0 ;  /* 0x0000000000007941 */ /* 0x000fea0003800200 */
.L_x_29:
        /* <DEDUP_REMOVED lines=10> */
[----:B------:R-:W-:Y:S01]  /*1b20*/  UIADD3 UR16, UPT, UPT, UR16, 0x10800, URZ ;  /* 0x0001080010107890 */ /* 0x000fe2000fffe0ff */
[----:B-1----:R-:W-:Y:S01]  /*1b30*/  SHF.L.U32 R2, R15, 0x1f, RZ ;  /* 0x0000001f0f027819 */ /* 0x002fe200000006ff */
[----:B------:R-:W-:Y:S02]  /*1b40*/  UIADD3.X UR31, UPT, UPT, URZ, UR23, URZ, UP1, !UPT ;  /* 0x00000017ff1f7290 */ /* 0x000fe40008ffe4ff */
[----:B------:R-:W-:Y:S01]  /*1b50*/  UIADD3.X UR29, UPT, UPT, URZ, UR23, URZ, UP0, !UPT ;  /* 0x00000017ff1d7290 */ /* 0x000fe200087fe4ff */
[----:B------:R1:W1:Y:S01]  /*1b60*/  SYNCS.PHASECHK.TRANS64.TRYWAIT P0, [UR8+0x18], R2 ;  /* 0x00001802ff0075a7 */ /* 0x0002620008001108 */
[----:B------:R-:W-:Y:S01]  /*1b70*/  ULEA UR8, UR25, UR4, 0xe ;  /* 0x0000000419087291 */ /* 0x000fe2000f8e70ff */
[----:B------:R-:W-:Y:S01]  /*1b80*/  UMOV UR26, 0x0 ;  /* 0x00000000001a7882 */ /* 0x000fe20000000000 */
[----:B------:R-:W-:-:S02]  /*1b90*/  UMOV UR27, 0x10000000 ;  /* 0x10000000001b7882 */ /* 0x000fc40000000000 */
[----:B------:R-:W-:Y:S01]  /*1ba0*/  UIADD3 UR8, UPT, UPT, UR8, 0x16800, URZ ;  /* 0x0001680008087890 */ /* 0x000fe2000fffe0ff */
[----:B------:R-:W-:Y:S01]  /*1bb0*/  UMOV UR19, UR35 ;  /* 0x0000002300137c82 */ /* 0x000fe20008000000 */
[----:B------:R-:W-:Y:S01]  /*1bc0*/  UMOV UR20, UR36 ;  /* 0x0000002400147c82 */ /* 0x000fe20008000000 */
[----:B------:R-:W-:Y:S01]  /*1bd0*/  UMOV UR12, UR36 ;  /* 0x00000024000c7c82 */ /* 0x000fe20008000000 */
[----:B------:R-:W-:Y:S01]  /*1be0*/  UMOV UR9, UR17 ;  /* 0x0000001100097c82 */ /* 0x000fe20008000000 */
[----:B------:R-:W-:Y:S01]  /*1bf0*/  UMOV UR10, UR18 ;  /* 0x00000012000a7c82 */ /* 0x000fe20008000000 */
[----:B------:R1:W-:Y:S01]  /*1c00*/  UTMALDG.3D [UR16], [UR30], desc[UR26] ;  /* 0x00001a101e0075b4 */ /* 0x0003e20008011000 */
[----:B------:R-:W-:Y:S01]  /*1c10*/  UIADD3 UR24, UPT, UPT, UR24, 0x1, URZ ;  /* 0x0000000118187890 */ /* 0x000fe2000fffe0ff */
[----:B------:R-:W-:-:S03]  /*1c20*/  UMOV UR25, UR6 ;  /* 0x0000000600197c82 */ /* 0x000fc60008000000 */
[----:B------:R-:W-:Y:S01]  /*1c30*/  UISETP.NE.AND UP0, UPT, UR24, UR21, UPT ;  /* 0x000000151800728c */ /* 0x000fe2000bf05270 */
[----:B------:R1:W-:Y:S08]  /*1c40*/  UTMALDG.3D [UR8], [UR28], desc[UR26] ;  /* 0x00001a081c0075b4 */ /* 0x0003f00008011000 */
[----:B------:R-:W-:Y:S05]  /*1c50*/  BRA.U UP0, `(.L_x_31) ;  /* 0xfffffffd005c7547 */ /* 0x000fea000b83ffff */
.L_x_26:
[----:B-1----:R-:W-:Y:S01]  /*1c60*/  LEA R2, R14, UR4, 0x3 ;  /* 0x000000040e027c11 */ /* 0x002fe2000f8e18ff */
[----:B------:R-:W-:Y:S01]  /*1c70*/  NOP ;  /* 0x0000000000007918 */ /* 0x000fe20000000000 */
[----:B--2---:R-:W-:Y:S02]  /*1c80*/  SHF.L.U32 R3, R12, 0x1f, RZ ;  /* 0x0000001f0c037819 */ /* 0x004fe400000006ff */
[----:B------:R-:W-:Y:S02]  /*1c90*/  LEA R4, R14, UR4, 0x4 ;  /* 0x000000040e047c11 */ /* 0x000fe4000f8e20ff */
[----:B------:R-:W1:Y:S02]  /*1ca0*/  SYNCS.PHASECHK.TRANS64.TRYWAIT P0, [R2+URZ+0x80], R3 ;  /* 0x00008003020075a7 */ /* 0x000e6400080011ff */
[----:B-1----:R-:W-:Y:S05]  /*1cb0*/  @!P0 BRA `(.L_x_32) ;  /* 0x0000008c00e48947 */ /* 0x002fea0003800000 */
.L_x_131:
[----:B------:R-:W2:Y:S01]  /*1cc0*/  LDS.128 R4, [R4+0xf0] ;  /* 0x0000f00004047984 */ /* 0x000ea20000000c00 */
[----:B---3--:R-:W-:Y:S01]  /*1cd0*/  ISETP.GE.AND P0, PT, R72, 0x1, PT ;  /* 0x000000014800780c */ /* 0x008fe20003f06270 */
[----:B-1----:R-:W-:Y:S01]  /*1ce0*/  VIADD R2, R2, 0x90 ;  /* 0x0000009002027836 */ /* 0x002fe20000000000 */
[----:B------:R-:W-:Y:S01]  /*1cf0*/  @!PT LDS RZ, [RZ] ;  /* 0x00000000fffff984 */ /* 0x000fe20000000800 */
[----:B------:R-:W-:Y:S01]  /*1d00*/  @!PT LDS RZ, [RZ] ;  /* 0x00000000fffff984 */ /* 0x000fe20000000800 */
[----:B------:R-:W-:Y:S01]  /*1d10*/  @!PT LDS RZ, [RZ] ;  /* 0x00000000fffff984 */ /* 0x000fe20000000800 */
[----:B------:R-:W-:Y:S01]  /*1d20*/  @!PT LDS RZ, [RZ] ;  /* 0x00000000fffff984 */ /* 0x000fe20000000800 */
[----:B------:R1:W-:Y:S06]  /*1d30*/  MEMBAR.ALL.CTA ;  /* 0x0000000000007992 */ /* 0x0003ec0000008000 */
[----:B-1----:R-:W1:Y:S01]  /*1d40*/  FENCE.VIEW.ASYNC.S ;  /* 0x00000000000073c6 */ /* 0x002e620000000000 */
[----:B------:R-:W-:-:S04]  /*1d50*/  PRMT R2, RZ, 0x654, R2 ;  /* 0x00000654ff027816 */ /* 0x000fc80000000002 */
[----:B-1----:R1:W-:Y:S01]  /*1d60*/  SYNCS.ARRIVE.TRANS64.RED.A1T0 RZ, [R2+URZ], RZ ;  /* 0x000000ff02ff79a7 */ /* 0x0023e200081004ff */
[----:B--2---:R-:W-:-:S13]  /*1d70*/  LOP3.LUT P2, RZ, R6, 0x1, RZ, 0xc0, !PT ;  /* 0x0000000106ff7812 */ /* 0x004fda000784c0ff */
[----:B------:R-:W-:Y:S01]  /*1d80*/  @P2 SHF.R.U32.HI R3, RZ, 0x10, R5 ;  /* 0x00000010ff032819 */ /* 0x000fe20000011605 */
[----:B------:R-:W-:Y:S01]  /*1d90*/  VOTEU.ANY UP0, P2 ;  /* 0x0000000000ff7886 */ /* 0x000fe20001000100 */
[----:B------:R-:W-:Y:S02]  /*1da0*/  @P2 MOV R13, R4 ;  /* 0x00000004000d2202 */ /* 0x000fe40000000f00 */
[----:B------:R-:W-:Y:S02]  /*1db0*/  @P2 R2UR.BROADCAST UR8, R3 ;  /* 0x00000000030822ca */ /* 0x000fe400008e0000 */
[----:B------:R-:W-:-:S11]  /*1dc0*/  @P2 LOP3.LUT R11, R5, 0xffff, RZ, 0xc0, !PT ;  /* 0x0000ffff050b2812 */ /* 0x000fd600078ec0ff */
[----:B------:R-:W-:Y:S01]  /*1dd0*/  @UP0 UMOV UR36, UR8 ;  /* 0x0000000800240c82 */ /* 0x000fe20008000000 */
[----:B-1----:R-:W-:Y:S05]  /*1de0*/  @!P0 BRA `(.L_x_33) ;  /* 0x0000000000b88947 */ /* 0x002fea0003800000 */
[----:B------:R-:W4:Y:S01]  /*1df0*/  LDC.64 R4, c[0x0][0xb18] ;  /* 0x0002c600ff047b82 */ /* 0x000f220000000a00 */
[----:B------:R-:W-:-:S07]  /*1e00*/  ISETP.NE.AND P3, PT, R72, 0x1, PT ;  /* 0x000000014800780c */ /* 0x000fce0003f65270 */
[----:B------:R-:W1:Y:S08]  /*1e10*/  LDC.64 R6, c[0x0][0xb10] ;  /* 0x0002c400ff067b82 */ /* 0x000e700000000a00 */
[----:B------:R-:W2:Y:S08]  /*1e20*/  LDC R16, c[0x0][0xb20] ;  /* 0x0002c800ff107b82 */ /* 0x000eb00000000800 */
[----:B------:R-:W3:Y:S01]  /*1e30*/  LDC R18, c[0x0][0xb0c] ;  /* 0x0002c300ff127b82 */ /* 0x000ee20000000800 */
[----:B----4-:R-:W-:Y:S01]  /*1e40*/  IMAD.HI.U32 R17, R0, R5, RZ ;  /* 0x0000000500117227 */ /* 0x010fe200078e00ff */
[----:B------:R-:W-:-:S03]  /*1e50*/  ISETP.NE.AND P0, PT, R4, 0x1, PT ;  /* 0x000000010400780c */ /* 0x000fc60003f05270 */
[----:B------:R-:W-:-:S03]  /*1e60*/  IMAD.HI.U32 R5, R11, R5, RZ ;  /* 0x000000050b057227 */ /* 0x000fc600078e00ff */
[----:B------:R-:W4:Y:S01]  /*1e70*/  LDC.64 R2, c[0x0][0xb28] ;  /* 0x0002ca00ff027b82 */ /* 0x000f220000000a00 */
[----:B-1----:R-:W-:-:S04]  /*1e80*/  IMAD.HI.U32 R20, R9, R6, RZ ;  /* 0x0000000609147227 */ /* 0x002fc800078e00ff */
[----:B------:R-:W-:Y:S01]  /*1e90*/  IMAD.HI.U32 R22, R13, R6, RZ ;  /* 0x000000060d167227 */ /* 0x000fe200078e00ff */
[----:B------:R-:W-:Y:S02]  /*1ea0*/  SHF.R.U32.HI R20, RZ, R7, R20 ;  /* 0x00000007ff147219 */ /* 0x000fe40000011614 */
[-C--:B--2---:R-:W-:Y:S02]  /*1eb0*/  SHF.R.U32.HI R17, RZ, R16.reuse, R17 ;  /* 0x00000010ff117219 */ /* 0x084fe40000011611 */
[----:B------:R-:W-:Y:S02]  /*1ec0*/  SHF.R.U32.HI R16, RZ, R16, R5 ;  /* 0x00000010ff107219 */ /* 0x000fe40000011605 */
[----:B------:R-:W-:Y:S02]  /*1ed0*/  SEL R17, R0, R17, !P0 ;  /* 0x0000001100117207 */ /* 0x000fe40004000000 */
[----:B------:R-:W-:Y:S02]  /*1ee0*/  SHF.R.U32.HI R22, RZ, R7, R22 ;  /* 0x00000007ff167219 */ /* 0x000fe40000011616 */
[----:B---3--:R-:W-:-:S02]  /*1ef0*/  ISETP.NE.AND P1, PT, R18, 0x1, PT ;  /* 0x000000011200780c */ /* 0x008fc40003f25270 */
[----:B------:R-:W-:Y:S02]  /*1f00*/  SEL R5, R11, R16, !P0 ;  /* 0x000000100b057207 */ /* 0x000fe40004000000 */
[----:B------:R-:W-:Y:S02]  /*1f10*/  SEL R19, R9, R20, !P1 ;  /* 0x0000001409137207 */ /* 0x000fe40004800000 */
[----:B------:R-:W-:Y:S01]  /*1f20*/  SEL R7, R13, R22, !P1 ;  /* 0x000000160d077207 */ /* 0x000fe20004800000 */
[----:B----4-:R-:W-:-:S04]  /*1f30*/  IMAD.HI.U32 R20, R17, R2, RZ ;  /* 0x0000000211147227 */ /* 0x010fc800078e00ff */
[----:B------:R-:W-:Y:S01]  /*1f40*/  IMAD.HI.U32 R6, R19, R2, RZ ;  /* 0x0000000213067227 */ /* 0x000fe200078e00ff */
[----:B------:R-:W-:-:S04]  /*1f50*/  @P3 SHF.R.U32.HI R17, RZ, R3, R20 ;  /* 0x00000003ff113219 */ /* 0x000fc80000011614 */
        /* <DEDUP_REMOVED lines=8> */
[----:B------:R-:W-:-:S04]  /*1fe0*/  @!P0 IMAD.HI.U32 R16, R7, R2, RZ ;  /* 0x0000000207108227 */ /* 0x000fc800078e00ff */
[----:B------:R-:W-:Y:S01]  /*1ff0*/  IMAD.MOV R2, RZ, RZ, -R6 ;  /* 0x000000ffff027224 */ /* 0x000fe200078e0a06 */
[----:B------:R-:W-:-:S03]  /*2000*/  @!P0 SHF.R.U32.HI R16, RZ, R3, R16 ;  /* 0x00000003ff108219 */ /* 0x000fc60000011610 */
[----:B------:R-:W-:Y:S01]  /*2010*/  IMAD R2, R72, R2, R5 ;  /* 0x0000000248027224 */ /* 0x000fe200078e0205 */
[----:B------:R-:W-:Y:S02]  /*2020*/  @!P0 SEL R3, R7, R16, !P3 ;  /* 0x0000001007038207 */ /* 0x000fe40005800000 */
[----:B------:R-:W-:-:S03]  /*2030*/  IADD3 R16, PT, PT, -R5, RZ, RZ ;  /* 0x000000ff05107210 */ /* 0x000fc60007ffe1ff */
[--C-:B------:R-:W-:Y:S02]  /*2040*/  @!P0 IMAD.IADD R6, R6, 0x1, -R3.reuse ;  /* 0x0000000106068824 */ /* 0x100fe400078e0a03 */
[----:B------:R-:W-:Y:S01]  /*2050*/  @!P0 IMAD R3, R2, R19, R3 ;  /* 0x0000001302038224 */ /* 0x000fe200078e0203 */
[----:B------:R-:W-:Y:S01]  /*2060*/  IADD3 R2, PT, PT, -R7, RZ, RZ ;  /* 0x000000ff07027210 */ /* 0x000fe20007ffe1ff */
[----:B------:R-:W-:Y:S02]  /*2070*/  @!P0 IMAD R5, R72, R6, R7 ;  /* 0x0000000648058224 */ /* 0x000fe400078e0207 */
[----:B------:R-:W-:Y:S02]  /*2080*/  IMAD R11, R4, R16, R11 ;  /* 0x00000010040b7224 */ /* 0x000fe400078e020b */
[----:B------:R-:W-:Y:S02]  /*2090*/  @!P0 IMAD.MOV.U32 R7, RZ, RZ, R3 ;  /* 0x000000ffff078224 */ /* 0x000fe400078e0003 */
[----:B------:R-:W-:-:S02]  /*20a0*/  IMAD R2, R18, R2, R13 ;  /* 0x0000000212027224 */ /* 0x000fc400078e020d */
[----:B------:R-:W-:Y:S02]  /*20b0*/  IMAD R11, R5, R4, R11 ;  /* 0x00000004050b7224 */ /* 0x000fe400078e020b */
[----:B------:R-:W-:Y:S02]  /*20c0*/  IMAD R13, R7, R18, R2 ;  /* 0x00000012070d7224 */ /* 0x000fe400078e0202 */
.L_x_33:
[----:B------:R-:W1:Y:S02]  /*20d0*/  LDCU UR8, c[0x0][0xb30] ;  /* 0x00016600ff0877ac */ /* 0x000e640008000800 */
[----:B-1----:R-:W-:-:S09]  /*20e0*/  UISETP.NE.AND UP0, UPT, UR8, 0x1, UPT ;  /* 0x000000010800788c */ /* 0x002fd2000bf05270 */
[----:B------:R-:W-:Y:S05]  /*20f0*/  BRA.U UP0, `(.L_x_34) ;  /* 0x0000000100407547 */ /* 0x000fea000b800000 */
[----:B------:R-:W1:Y:S08]  /*2100*/  LDC.64 R4, c[0x0][0xb10] ;  /* 0x0002c400ff047b82 */ /* 0x000e700000000a00 */
[----:B------:R-:W2:Y:S08]  /*2110*/  LDC.64 R2, c[0x0][0xb18] ;  /* 0x0002c600ff027b82 */ /* 0x000eb00000000a00 */
[----:B------:R-:W3:Y:S08]  /*2120*/  LDC R6, c[0x0][0xb20] ;  /* 0x0002c800ff067b82 */ /* 0x000ef00000000800 */
[----:B------:R-:W4:Y:S01]  /*2130*/  LDC R16, c[0x0][0xb0c] ;  /* 0x0002c300ff107b82 */ /* 0x000f220000000800 */
[----:B-1----:R-:W-:-:S05]  /*2140*/  IMAD.HI.U32 R4, R13, R4, RZ ;  /* 0x000000040d047227 */ /* 0x002fca00078e00ff */
[----:B------:R-:W-:Y:S01]  /*2150*/  SHF.R.U32.HI R4, RZ, R5, R4 ;  /* 0x00000005ff047219 */ /* 0x000fe20000011604 */
[----:B--2---:R-:W-:Y:S01]  /*2160*/  IMAD.HI.U32 R3, R11, R3, RZ ;  /* 0x000000030b037227 */ /* 0x004fe200078e00ff */
[----:B------:R-:W-:-:S04]  /*2170*/  ISETP.NE.AND P0, PT, R2, 0x1, PT ;  /* 0x000000010200780c */ /* 0x000fc80003f05270 */
[----:B---3--:R-:W-:-:S04]  /*2180*/  SHF.R.U32.HI R6, RZ, R6, R3 ;  /* 0x00000006ff067219 */ /* 0x008fc80000011603 */
[----:B------:R-:W-:Y:S02]  /*2190*/  SEL R3, R11, R6, !P0 ;  /* 0x000000060b037207 */ /* 0x000fe40004000000 */
[----:B----4-:R-:W-:-:S04]  /*21a0*/  ISETP.NE.AND P1, PT, R16, 0x1, PT ;  /* 0x000000011000780c */ /* 0x010fc80003f25270 */
[----:B------:R-:W-:-:S05]  /*21b0*/  SEL R4, R13, R4, !P1 ;  /* 0x000000040d047207 */ /* 0x000fca0004800000 */
[----:B------:R-:W-:Y:S02]  /*21c0*/  IMAD.IADD R5, R3, 0x1, -R4 ;  /* 0x0000000103057824 */ /* 0x000fe400078e0a04 */
[----:B------:R-:W-:Y:S02]  /*21d0*/  IMAD.IADD R3, R4, 0x1, -R3 ;  /* 0x0000000104037824 */ /* 0x000fe400078e0a03 */
[----:B------:R-:W-:Y:S02]  /*21e0*/  IMAD R13, R5, R16, R13 ;  /* 0x00000010050d7224 */ /* 0x000fe400078e020d */
[----:B------:R-:W-:-:S07]  /*21f0*/  IMAD R11, R3, R2, R11 ;  /* 0x00000002030b7224 */ /* 0x000fce00078e020b */
.L_x_34:
[----:B------:R-:W-:Y:S01]  /*2200*/  VIADD R14, R14, 0x1 ;  /* 0x000000010e0e7836 */ /* 0x000fe20000000000 */
[----:B------:R-:W-:Y:S01]  /*2210*/  PLOP3.LUT P1, PT, PT, PT, PT, 0x80, 0x8 ;  /* 0x000000000008781c */ /* 0x000fe20003f2f070 */
[----:B------:R-:W-:Y:S02]  /*2220*/  IMAD.IADD R21, R13, 0x1, R156 ;  /* 0x000000010d157824 */ /* 0x000fe400078e029c */
[----:B------:R-:W-:Y:S01]  /*2230*/  IMAD.IADD R20, R11, 0x1, R154 ;  /* 0x000000010b147824 */ /* 0x000fe200078e029a */
[----:B------:R-:W-:-:S04]  /*2240*/  ISETP.NE.AND P0, PT, R14, 0x2, PT ;  /* 0x000000020e00780c */ /* 0x000fc80003f05270 */
[----:B------:R-:W-:Y:S02]  /*2250*/  SEL R3, RZ, 0x1, P0 ;  /* 0x00000001ff037807 */ /* 0x000fe40000000000 */
[----:B------:R-:W-:Y:S02]  /*2260*/  SEL R14, R14, RZ, P0 ;  /* 0x000000ff0e0e7207 */ /* 0x000fe40000000000 */
[----:B------:R-:W-:Y:S01]  /*2270*/  LOP3.LUT R12, R12, R3, RZ, 0x3c, !PT ;  /* 0x000000030c0c7212 */ /* 0x000fe200078e3cff */
[----:B------:R-:W-:Y:S06]  /*2280*/  @P2 BRA `(.L_x_35) ;  /* 0xfffffff000982947 */ /* 0x000fec000383ffff */
[----:B------:R-:W-:Y:S01]  /*2290*/  UIADD3 UR4, UPT, UPT, UR4, 0x18, URZ ;  /* 0x0000001804047890 */ /* 0x000fe2000fffe0ff */
[----:B------:R-:W-:-:S03]  /*22a0*/  SHF.L.U32 R3, R15, 0x1f, RZ ;  /* 0x0000001f0f037819 */ /* 0x000fc600000006ff */
[----:B------:R-:W-:-:S09]  /*22b0*/  ULEA UR5, UR6, UR4, 0x3 ;  /* 0x0000000406057291 */ /* 0x000fd2000f8e18ff */
[----:B------:R-:W1:Y:S02]  /*22c0*/  SYNCS.PHASECHK.TRANS64.TRYWAIT P0, [UR5], R3 ;  /* 0x00000003ff0075a7 */ /* 0x000e640008001105 */
[----:B-1----:R-:W-:Y:S05]  /*22d0*/  @!P0 BRA `(.L_x_36) ;  /* 0x0000008800708947 */ /* 0x002fea0003800000 */
.L_x_133:
[----:B------:R-:W-:-:S04]  /*22e0*/  UIADD3 UR6, UPT, UPT, UR6, 0x1, URZ ;  /* 0x0000000106067890 */ /* 0x000fc8000fffe0ff */
[----:B------:R-:W-:-:S04]  /*22f0*/  UISETP.NE.AND UP0, UPT, UR6, 0x3, UPT ;  /* 0x000000030600788c */ /* 0x000fc8000bf05270 */
[----:B------:R-:W-:Y:S02]  /*2300*/  USEL UR7, URZ, 0x1, UP0 ;  /* 0x00000001ff077887 */ /* 0x000fe40008000000 */
[----:B------:R-:W-:-:S04]  /*2310*/  USEL UR6, UR6, URZ, UP0 ;  /* 0x000000ff06067287 */ /* 0x000fc80008000000 */
[----:B------:R-:W-:Y:S01]  /*2320*/  ULEA UR5, UR6, UR4, 0x3 ;  /* 0x0000000406057291 */ /* 0x000fe2000f8e18ff */
[----:B------:R-:W-:-:S04]  /*2330*/  LOP3.LUT R15, R15, UR7, RZ, 0x3c, !PT ;  /* 0x000000070f0f7c12 */ /* 0x000fc8000f8e3cff */
[----:B-1----:R-:W-:-:S04]  /*2340*/  SHF.L.U32 R3, R15, 0x1f, RZ ;  /* 0x0000001f0f037819 */ /* 0x002fc800000006ff */
[----:B------:R-:W1:Y:S02]  /*2350*/  SYNCS.PHASECHK.TRANS64.TRYWAIT P0, [UR5], R3 ;  /* 0x00000003ff0075a7 */ /* 0x000e640008001105 */
[----:B-1----:R-:W-:Y:S05]  /*2360*/  @!P0 BRA `(.L_x_37) ;  /* 0x0000008800648947 */ /* 0x002fea0003800000 */
.L_x_135:
[----:B------:R-:W-:-:S04]  /*2370*/  UIADD3 UR6, UPT, UPT, UR6, 0x1, URZ ;  /* 0x0000000106067890 */ /* 0x000fc8000fffe0ff */
[----:B------:R-:W-:-:S04]  /*2380*/  UISETP.NE.AND UP0, UPT, UR6, 0x3, UPT ;  /* 0x000000030600788c */ /* 0x000fc8000bf05270 */
[----:B------:R-:W-:Y:S02]  /*2390*/  USEL UR5, URZ, 0x1, UP0 ;  /* 0x00000001ff057887 */ /* 0x000fe40008000000 */
[----:B------:R-:W-:-:S04]  /*23a0*/  USEL UR6, UR6, URZ, UP0 ;  /* 0x000000ff06067287 */ /* 0x000fc80008000000 */
[----:B------:R-:W-:Y:S01]  /*23b0*/  ULEA UR6, UR6, UR4, 0x3 ;  /* 0x0000000406067291 */ /* 0x000fe2000f8e18ff */
[----:B-1----:R-:W-:-:S04]  /*23c0*/  LOP3.LUT R3, R15, UR5, RZ, 0x3c, !PT ;  /* 0x000000050f037c12 */ /* 0x002fc8000f8e3cff */
[----:B------:R-:W-:Y:S01]  /*23d0*/  SHF.L.U32 R3, R3, 0x1f, RZ ;  /* 0x0000001f03037819 */ /* 0x000fe200000006ff */
[----:B----4-:R-:W-:-:S07]  /*23e0*/  IMAD.U32 R0, RZ, RZ, UR6 ;  /* 0x00000006ff007e24 */ /* 0x010fce000f8e00ff */
.L_x_38:
[----:B-1----:R1:W2:Y:S02]  /*23f0*/  SYNCS.PHASECHK.TRANS64.TRYWAIT P0, [R0+URZ], R3 ;  /* 0x00000003000075a7 */ /* 0x0022a400080011ff */
[----:B--2---:R-:W-:Y:S05]  /*2400*/  @!P0 NANOSLEEP.SYNCS 0x989680 ;  /* 0x009896800000895d */ /* 0x004fea0003900000 */
[----:B------:R-:W2:Y:S02]  /*2410*/  @!P0 SYNCS.PHASECHK.TRANS64 P0, [R0+URZ], R3 ;  /* 0x00000003000085a7 */ /* 0x000ea400080010ff */
[----:B--2---:R-:W-:Y:S05]  /*2420*/  @P0 EXIT ;  /* 0x000000000000094d */ /* 0x004fea0003800000 */
[----:B------:R-:W-:Y:S05]  /*2430*/  BRA `(.L_x_38) ;  /* 0xfffffffc00ec7947 */ /* 0x000fea000383ffff */
.L_x_17:
[----:B------:R-:W-:-:S04]  /*2440*/  UISETP.NE.AND UP1, UPT, UR37, URZ, UPT ;  /* 0x000000ff2500728c */ /* 0x000fc8000bf25270 */
[----:B------:R-:W-:-:S09]  /*2450*/  UISETP.NE.OR UP1, UPT, UR8, 0x1, UP1 ;  /* 0x000000010800788c */ /* 0x000fd20008f25670 */
[----:B------:R-:W-:Y:S05]  /*2460*/  BRA.U UP1, `(.L_x_39) ;  /* 0x0000000501487547 */ /* 0x000fea000b800000 */
[----:B------:R-:W-:Y:S01]  /*2470*/  ISETP.NE.AND P2, PT, R2, RZ, PT ;  /* 0x000000ff0200720c */ /* 0x000fe20003f45270 */
[----:B------:R-:W-:Y:S01]  /*2480*/  IMAD.MOV.U32 R12, RZ, RZ, 0x1 ;  /* 0x00000001ff0c7424 */ /* 0x000fe200078e00ff */
[----:B------:R-:W-:Y:S02]  /*2490*/  CS2R R10, SRZ ;  /* 0x00000000000a7805 */ /* 0x000fe4000001ff00 */
[----:B------:R-:W-:Y:S01]  /*24a0*/  CS2R R8, SRZ ;  /* 0x0000000000087805 */ /* 0x000fe2000001ff00 */
[----:B------:R-:W-:Y:S01]  /*24b0*/  UMOV UR4, 0x400 ;  /* 0x0000040000047882 */ /* 0x000fe20000000000 */
[----:B------:R-:W-:Y:S01]  /*24c0*/  UMOV UR6, URZ ;  /* 0x000000ff00067c82 */ /* 0x000fe20008000000 */
[----:B------:R-:W-:-:S12]  /*24d0*/  ULEA UR37, UR37, UR4, 0x18 ;  /* 0x0000000425257291 */ /* 0x000fd8000f8ec0ff */
.L_x_43:
[----:B------:R-:W-:Y:S02]  /*24e0*/  LEA R0, R8, UR37, 0x3 ;  /* 0x0000002508007c11 */ /* 0x000fe4000f8e18ff */
[----:B------:R-:W-:-:S03]  /*24f0*/  SHF.L.U32 R5, R9, 0x1f, RZ ;  /* 0x0000001f09057819 */ /* 0x000fc600000006ff */
[----:B------:R-:W-:Y:S01]  /*2500*/  VIADD R4, R0, 0xd0 ;  /* 0x000000d000047836 */ /* 0x000fe20000000000 */
[----:B------:R-:W1:Y:S02]  /*2510*/  SYNCS.PHASECHK.TRANS64.TRYWAIT P0, [R0+URZ+0xc0], R5 ;  /* 0x0000c005000075a7 */ /* 0x000e6400080011ff */
[----:B-1----:R-:W-:Y:S05]  /*2520*/  @!P0 BRA `(.L_x_40) ;  /* 0x00000088000c8947 */ /* 0x002fea0003800000 */
.L_x_136:
[----:B------:R-:W-:Y:S01]  /*2530*/  ULEA UR5, UR6, UR37, 0x3 ;  /* 0x0000002506057291 */ /* 0x000fe2000f8e18ff */
[----:B------:R-:W-:Y:S02]  /*2540*/  PRMT R4, RZ, 0x654, R4 ;  /* 0x00000654ff047816 */ /* 0x000fe40000000004 */
[----:B-1----:R-:W-:Y:S01]  /*2550*/  SHF.L.U32 R5, R12, 0x1f, RZ ;  /* 0x0000001f0c057819 */ /* 0x002fe200000006ff */
[----:B------:R-:W-:Y:S01]  /*2560*/  UIADD3 UR4, UPT, UPT, UR5, 0x80, URZ ;  /* 0x0000008005047890 */ /* 0x000fe2000fffe0ff */
[----:B------:R1:W-:Y:S05]  /*2570*/  SYNCS.ARRIVE.TRANS64.RED.A1T0 RZ, [R4+URZ], RZ ;  /* 0x000000ff04ff79a7 */ /* 0x0003ea00081004ff */
[----:B------:R-:W-:Y:S01]  /*2580*/  IMAD.U32 R7, RZ, RZ, UR4 ;  /* 0x00000004ff077e24 */ /* 0x000fe2000f8e00ff */
[----:B------:R-:W2:Y:S04]  /*2590*/  SYNCS.PHASECHK.TRANS64.TRYWAIT P0, [UR5+0x90], R5 ;  /* 0x00009005ff0075a7 */ /* 0x000ea80008001105 */
[----:B------:R-:W-:Y:S01]  /*25a0*/  PRMT R6, R2, 0x654, R7 ;  /* 0x0000065402067816 */ /* 0x000fe20000000007 */
[----:B-1----:R-:W-:Y:S01]  /*25b0*/  @!P2 IMAD.MOV.U32 R4, RZ, RZ, 0x10 ;  /* 0x00000010ff04a424 */ /* 0x002fe200078e00ff */
[----:B--2---:R-:W-:Y:S06]  /*25c0*/  @!P0 BRA `(.L_x_41) ;  /* 0x0000008400f88947 */ /* 0x004fec0003800000 */
.L_x_138:
[----:B------:R-:W-:Y:S01]  /*25d0*/  ULEA UR4, UR6, UR37, 0x4 ;  /* 0x0000002506047291 */ /* 0x000fe2000f8e20ff */
[----:B------:R-:W-:Y:S01]  /*25e0*/  SEL R3, R6, R3, !P2 ;  /* 0x0000000306037207 */ /* 0x000fe20005000000 */
[----:B------:R-:W-:Y:S01]  /*25f0*/  UIADD3 UR5, UPT, UPT, UR5, 0x80, URZ ;  /* 0x0000008005057890 */ /* 0x000fe2000fffe0ff */
[----:B-1----:R-:W-:Y:S01]  /*2600*/  LEA R0, R11, UR37, 0x3 ;  /* 0x000000250b007c11 */ /* 0x002fe2000f8e18ff */
[----:B------:R-:W-:Y:S01]  /*2610*/  UIADD3 UR4, UPT, UPT, UR4, 0xf0, URZ ;  /* 0x000000f004047890 */ /* 0x000fe2000fffe0ff */
[----:B------:R-:W-:Y:S01]  /*2620*/  SHF.L.U32 R5, R10, 0x1f, RZ ;  /* 0x0000001f0a057819 */ /* 0x000fe200000006ff */
[----:B------:R1:W-:Y:S01]  /*2630*/  @!P2 SYNCS.ARRIVE.TRANS64.RED RZ, [R3+URZ], R4 ;  /* 0x0000000403ffa9a7 */ /* 0x0003e200080004ff */
[----:B------:R-:W-:Y:S01]  /*2640*/  UIADD3 UR6, UPT, UPT, UR6, 0x1, URZ ;  /* 0x0000000106067890 */ /* 0x000fe2000fffe0ff */
[----:B------:R-:W-:-:S03]  /*2650*/  VIADD R8, R8, 0x1 ;  /* 0x0000000108087836 */ /* 0x000fc60000000000 */
[----:B------:R-:W-:Y:S02]  /*2660*/  UISETP.NE.AND UP0, UPT, UR6, 0x2, UPT ;  /* 0x000000020600788c */ /* 0x000fe4000bf05270 */
[----:B------:R-:W-:Y:S06]  /*2670*/  UGETNEXTWORKID.BROADCAST [UR4], [UR5] ;  /* 0x00000000040073ca */ /* 0x000fec0008000100 */
[----:B------:R-:W-:Y:S01]  /*2680*/  USEL UR4, URZ, 0x1, UP0 ;  /* 0x00000001ff047887 */ /* 0x000fe20008000000 */
[----:B------:R-:W-:Y:S01]  /*2690*/  ISETP.NE.AND P0, PT, R8, 0x2, PT ;  /* 0x000000020800780c */ /* 0x000fe20003f05270 */
[----:B------:R-:W-:Y:S01]  /*26a0*/  USEL UR6, UR6, URZ, UP0 ;  /* 0x000000ff06067287 */ /* 0x000fe20008000000 */
[----:B------:R-:W2:Y:S03]  /*26b0*/  SYNCS.PHASECHK.TRANS64.TRYWAIT P1, [R0+URZ+0x80], R5 ;  /* 0x00008005000075a7 */ /* 0x000ea600080211ff */
[----:B------:R-:W-:Y:S01]  /*26c0*/  LOP3.LUT R12, R12, UR4, RZ, 0x3c, !PT ;  /* 0x000000040c0c7c12 */ /* 0x000fe2000f8e3cff */
[----:B-12---:R-:W-:Y:S07]  /*26d0*/  @!P1 BRA `(.L_x_42) ;  /* 0x0000008400cc9947 */ /* 0x006fee0003800000 */
.L_x_139:
[C---:B------:R-:W-:Y:S01]  /*26e0*/  LEA R4, R11.reuse, UR37, 0x4 ;  /* 0x000000250b047c11 */ /* 0x040fe2000f8e20ff */
[----:B-1----:R-:W-:Y:S01]  /*26f0*/  VIADD R0, R0, 0x90 ;  /* 0x0000009000007836 */ /* 0x002fe20000000000 */
[----:B------:R-:W-:Y:S01]  /*2700*/  SEL R8, R8, RZ, P0 ;  /* 0x000000ff08087207 */ /* 0x000fe20000000000 */
[----:B------:R-:W-:-:S03]  /*2710*/  VIADD R11, R11, 0x1 ;  /* 0x000000010b0b7836 */ /* 0x000fc60000000000 */
[----:B------:R-:W1:Y:S01]  /*2720*/  LDS.128 R4, [R4+0xf0] ;  /* 0x0000f00004047984 */ /* 0x000e620000000c00 */
[----:B------:R-:W-:Y:S02]  /*2730*/  PRMT R0, RZ, 0x654, R0 ;  /* 0x00000654ff007816 */ /* 0x000fe40000000000 */
[C---:B------:R-:W-:Y:S01]  /*2740*/  ISETP.NE.AND P1, PT, R11.reuse, 0x2, PT ;  /* 0x000000020b00780c */ /* 0x040fe20003f25270 */
[----:B------:R-:W-:Y:S01]  /*2750*/  @!PT LDS RZ, [RZ] ;  /* 0x00000000fffff984 */ /* 0x000fe20000000800 */
[----:B------:R-:W-:Y:S01]  /*2760*/  @!PT LDS RZ, [RZ] ;  /* 0x00000000fffff984 */ /* 0x000fe20000000800 */
[----:B------:R-:W-:Y:S01]  /*2770*/  @!PT LDS RZ, [RZ] ;  /* 0x00000000fffff984 */ /* 0x000fe20000000800 */
[----:B------:R-:W-:Y:S01]  /*2780*/  @!PT LDS RZ, [RZ] ;  /* 0x00000000fffff984 */ /* 0x000fe20000000800 */
[----:B------:R2:W-:Y:S06]  /*2790*/  MEMBAR.ALL.CTA ;  /* 0x0000000000007992 */ /* 0x0005ec0000008000 */
[----:B--2---:R-:W2:Y:S01]  /*27a0*/  FENCE.VIEW.ASYNC.S ;  /* 0x00000000000073c6 */ /* 0x004ea20000000000 */
[----:B------:R-:W-:Y:S01]  /*27b0*/  SEL R11, R11, RZ, P1 ;  /* 0x000000ff0b0b7207 */ /* 0x000fe20000800000 */
[----:B--2---:R2:W-:Y:S01]  /*27c0*/  SYNCS.ARRIVE.TRANS64.RED.A1T0 RZ, [R0+URZ], RZ ;  /* 0x000000ff00ff79a7 */ /* 0x0045e200081004ff */
[----:B-1----:R-:W-:-:S02]  /*27d0*/  LOP3.LUT P3, RZ, R6, 0x1, RZ, 0xc0, !PT ;  /* 0x0000000106ff7812 */ /* 0x002fc4000786c0ff */
[----:B------:R-:W-:-:S04]  /*27e0*/  SEL R5, RZ, 0x1, P1 ;  /* 0x00000001ff057807 */ /* 0x000fc80000800000 */
[----:B------:R-:W-:Y:S02]  /*27f0*/  LOP3.LUT R10, R10, R5, RZ, 0x3c, !PT ;  /* 0x000000050a0a7212 */ /* 0x000fe400078e3cff */
[----:B--2---:R-:W-:-:S04]  /*2800*/  SEL R0, RZ, 0x1, P0 ;  /* 0x00000001ff007807 */ /* 0x004fc80000000000 */
[----:B------:R-:W-:Y:S01]  /*2810*/  LOP3.LUT R9, R9, R0, RZ, 0x3c, !PT ;  /* 0x0000000009097212 */ /* 0x000fe200078e3cff */
[----:B------:R-:W-:Y:S06]  /*2820*/  @P3 BRA `(.L_x_43) ;  /* 0xfffffffc002c3947 */ /* 0x000fec000383ffff */
[----:B------:R-:W-:Y:S01]  /*2830*/  ULEA UR5, UR6, UR37, 0x3 ;  /* 0x0000002506057291 */ /* 0x000fe2000f8e18ff */
[----:B------:R-:W-:-:S08]  /*2840*/  SHF.L.U32 R3, R12, 0x1f, RZ ;  /* 0x0000001f0c037819 */ /* 0x000fd000000006ff */
[----:B------:R-:W1:Y:S02]  /*2850*/  SYNCS.PHASECHK.TRANS64 P0, [UR5+0x90], R3 ;  /* 0x00009003ff0075a7 */ /* 0x000e640008001005 */
[----:B-1----:R-:W-:Y:S05]  /*2860*/  @P0 BRA `(.L_x_44) ;  /* 0x0000000000080947 */ /* 0x002fea0003800000 */
[----:B------:R-:W1:Y:S02]  /*2870*/  SYNCS.PHASECHK.TRANS64.TRYWAIT P0, [UR5+0x90], R3 ;  /* 0x00009003ff0075a7 */ /* 0x000e640008001105 */
[----:B-1----:R-:W-:Y:S05]  /*2880*/  @!P0 BRA `(.L_x_45) ;  /* 0x0000008400748947 */ /* 0x002fea0003800000 */
.L_x_44:
[----:B------:R-:W-:-:S04]  /*2890*/  UIADD3 UR4, UPT, UPT, UR6, 0x1, URZ ;  /* 0x0000000106047890 */ /* 0x000fc8000fffe0ff */
[----:B------:R-:W-:-:S04]  /*28a0*/  UISETP.NE.AND UP0, UPT, UR4, 0x2, UPT ;  /* 0x000000020400788c */ /* 0x000fc8000bf05270 */
[----:B------:R-:W-:Y:S02]  /*28b0*/  USEL UR7, URZ, 0x1, UP0 ;  /* 0x00000001ff077887 */ /* 0x000fe40008000000 */
[----:B------:R-:W-:-:S04]  /*28c0*/  USEL UR4, UR4, URZ, UP0 ;  /* 0x000000ff04047287 */ /* 0x000fc80008000000 */
[----:B------:R-:W-:Y:S01]  /*28d0*/  ULEA UR4, UR4, UR37, 0x3 ;  /* 0x0000002504047291 */ /* 0x000fe2000f8e18ff */
[----:B-1----:R-:W-:-:S04]  /*28e0*/  LOP3.LUT R3, R12, UR7, RZ, 0x3c, !PT ;  /* 0x000000070c037c12 */ /* 0x002fc8000f8e3cff */
[----:B------:R-:W-:-:S04]  /*28f0*/  SHF.L.U32 R0, R3, 0x1f, RZ ;  /* 0x0000001f03007819 */ /* 0x000fc800000006ff */
[----:B------:R-:W1:Y:S02]  /*2900*/  SYNCS.PHASECHK.TRANS64 P0, [UR4+0x90], R0 ;  /* 0x00009000ff0075a7 */ /* 0x000e640008001004 */
[----:B-1----:R-:W-:Y:S05]  /*2910*/  @P0 EXIT ;  /* 0x000000000000094d */ /* 0x002fea0003800000 */
[----:B------:R-:W-:Y:S02]  /*2920*/  SHF.L.U32 R3, R3, 0x1f, RZ ;  /* 0x0000001f03037819 */ /* 0x000fe400000006ff */
[----:B------:R-:W-:-:S07]  /*2930*/  MOV R0, UR4 ;  /* 0x0000000400007c02 */ /* 0x000fce0008000f00 */
.L_x_46:
[----:B-1----:R1:W2:Y:S02]  /*2940*/  SYNCS.PHASECHK.TRANS64.TRYWAIT P0, [R0+URZ+0x90], R3 ;  /* 0x00009003000075a7 */ /* 0x0022a400080011ff */
[----:B--2---:R-:W-:Y:S05]  /*2950*/  @!P0 NANOSLEEP.SYNCS 0x989680 ;  /* 0x009896800000895d */ /* 0x004fea0003900000 */
[----:B------:R-:W2:Y:S02]  /*2960*/  @!P0 SYNCS.PHASECHK.TRANS64 P0, [R0+URZ+0x90], R3 ;  /* 0x00009003000085a7 */ /* 0x000ea400080010ff */
[----:B--2---:R-:W-:Y:S05]  /*2970*/  @P0 EXIT ;  /* 0x000000000000094d */ /* 0x004fea0003800000 */
[----:B------:R-:W-:Y:S05]  /*2980*/  BRA `(.L_x_46) ;  /* 0xfffffffc00ec7947 */ /* 0x000fea000383ffff */
.L_x_39:
[----:B------:R-:W-:-:S09]  /*2990*/  UISETP.NE.AND UP1, UPT, UR8, URZ, UPT ;  /* 0x000000ff0800728c */ /* 0x000fd2000bf25270 */
[----:B------:R-:W-:Y:S05]  /*29a0*/  BRA.U UP1, `(.L_x_47) ;  /* 0x0000000d01347547 */ /* 0x000fea000b800000 */
[----:B------:R-:W-:Y:S01]  /*29b0*/  UMOV UR4, 0x40 ;  /* 0x0000004000047882 */ /* 0x000fe20000000000 */
[----:B------:R-:W-:Y:S01]  /*29c0*/  NOP ;  /* 0x0000000000007918 */ /* 0x000fe20000000000 */
[----:B------:R-:W-:Y:S01]  /*29d0*/  ULEA UR4, UR37, UR4, 0x18 ;  /* 0x0000000425047291 */ /* 0x000fe2000f8ec0ff */
[----:B------:R-:W-:Y:S02]  /*29e0*/  UMOV UR5, 0x400 ;  /* 0x0000040000057882 */ /* 0x000fe40000000000 */
[----:B------:R-:W-:-:S06]  /*29f0*/  ULEA UR37, UR37, UR5, 0x18 ;  /* 0x0000000525257291 */ /* 0x000fcc000f8ec0ff */
[----:B------:R-:W1:Y:S02]  /*2a00*/  LDS.U8 R0, [UR4+0x1c] ;  /* 0x00001c04ff007984 */ /* 0x000e640008000000 */
[----:B-1----:R-:W-:-:S13]  /*2a10*/  ISETP.NE.AND P0, PT, R0, RZ, PT ;  /* 0x000000ff0000720c */ /* 0x002fda0003f05270 */
[----:B------:R-:W-:Y:S05]  /*2a20*/  @P0 BRA `(.L_x_48) ;  /* 0x0000000000580947 */ /* 0x000fea0003800000 */
[----:B------:R-:W-:-:S13]  /*2a30*/  ELECT P0, URZ, PT ;  /* 0x0000000000ff782f */ /* 0x000fda0003800000 */
[----:B------:R-:W-:Y:S05]  /*2a40*/  @!P0 BRA `(.L_x_49) ;  /* 0x0000000000608947 */ /* 0x000fea0003800000 */
[----:B------:R-:W-:Y:S01]  /*2a50*/  UMOV UR5, 0x10 ;  /* 0x0000001000057882 */ /* 0x000fe20000000000 */
[----:B------:R-:W-:Y:S01]  /*2a60*/  HFMA2 R0, -RZ, RZ, 0, 5.9604644775390625e-08 ;  /* 0x00000001ff007431 */ /* 0x000fe200000001ff */
[----:B------:R-:W-:-:S03]  /*2a70*/  MOV R2, 0xffff ;  /* 0x0000ffff00027802 */ /* 0x000fc60000000f00 */
[----:B------:R-:W-:Y:S04]  /*2a80*/  DEPBAR.LE SB1, 0x36 ;  /* 0x00009d800000791a */ /* 0x000fe80000000000 */
[----:B------:R-:W1:Y:S02]  /*2a90*/  UTCATOMSWS.FIND_AND_SET.ALIGN UP0, UR5, UR5 ;  /* 0x00000005000575e3 */ /* 0x000e640008000800 */
[----:B-1----:R-:W-:Y:S01]  /*2aa0*/  MOV R3, UR5 ;  /* 0x0000000500037c02 */ /* 0x002fe20008000f00 */
[----:B------:R-:W-:Y:S06]  /*2ab0*/  BRA.U UP0, `(.L_x_50) ;  /* 0x0000000100187547 */ /* 0x000fec000b800000 */
.L_x_51:
[----:B------:R-:W-:Y:S05]  /*2ac0*/  NANOSLEEP 0x64 ;  /* 0x000000640000795d */ /* 0x000fea0003800000 */
[----:B------:R-:W-:-:S05]  /*2ad0*/  UMOV UR5, 0x10 ;  /* 0x0000001000057882 */ /* 0x000fca0000000000 */
[----:B------:R-:W-:Y:S04]  /*2ae0*/  DEPBAR.LE SB1, 0x36 ;  /* 0x00009d800000791a */ /* 0x000fe80000000000 */
[----:B------:R-:W1:Y:S02]  /*2af0*/  UTCATOMSWS.FIND_AND_SET.ALIGN UP0, UR5, UR5 ;  /* 0x00000005000575e3 */ /* 0x000e640008000800 */
[----:B-1----:R-:W-:Y:S01]  /*2b00*/  MOV R3, UR5 ;  /* 0x0000000500037c02 */ /* 0x002fe20008000f00 */
[----:B------:R-:W-:Y:S05]  /*2b10*/  BRA.U !UP0, `(.L_x_51) ;  /* 0xfffffffd08e87547 */ /* 0x000fea000b83ffff */
.L_x_50:
[-C--:B------:R-:W-:Y:S02]  /*2b20*/  SHF.L.U32 R2, R2, R3.reuse, RZ ;  /* 0x0000000302027219 */ /* 0x080fe400000006ff */
[----:B------:R-:W-:Y:S01]  /*2b30*/  SHF.L.U32 R0, R0, R3, RZ ;  /* 0x0000000300007219 */ /* 0x000fe200000006ff */
[----:B------:R-:W-:Y:S02]  /*2b40*/  IMAD.SHL.U32 R3, R3, 0x20, RZ ;  /* 0x0000002003037824 */ /* 0x000fe400078e00ff */
[----:B------:R1:W-:Y:S04]  /*2b50*/  ATOMS.OR RZ, [UR4+0x14], R2 ;  /* 0x00001402ffff798c */ /* 0x0003e8000b000004 */
[----:B------:R1:W-:Y:S04]  /*2b60*/  ATOMS.OR RZ, [UR4+0x18], R0 ;  /* 0x00001800ffff798c */ /* 0x0003e8000b000004 */
[----:B------:R1:W-:Y:S01]  /*2b70*/  STS [UR37+0x110], R3 ;  /* 0x00011003ff007988 */ /* 0x0003e20008000825 */
[----:B------:R-:W-:Y:S05]  /*2b80*/  BRA `(.L_x_49) ;  /* 0x0000000000107947 */ /* 0x000fea0003800000 */
.L_x_48:
[----:B------:R-:W-:Y:S02]  /*2b90*/  MOV R0, 0xffffffff ;  /* 0xffffffff00007802 */ /* 0x000fe40000000f00 */
[----:B------:R-:W-:-:S03]  /*2ba0*/  MOV R2, 0x2bd0 ;  /* 0x00002bd000027802 */ /* 0x000fc60000000f00 */
[----:B------:R1:W-:Y:S04]  /*2bb0*/  STS [UR37+0x110], R0 ;  /* 0x00011000ff007988 */ /* 0x0003e80008000825 */
[----:B-1-3-5:R-:W-:Y:S05]  /*2bc0*/  CALL.REL.NOINC `($__internal_1_$__cuda_sm10x_tcgen05_guardrail_trap_phase_invalid_during_alloc) ;  /* 0x00000088008c7944 */ /* 0x02afea0003c00000 */
.L_x_49:
[----:B------:R-:W-:Y:S05]  /*2bd0*/  WARPSYNC.ALL ;  /* 0x0000000000007948 */ /* 0x000fea0003800000 */
[----:B------:R-:W2:Y:S01]  /*2be0*/  S2UR UR6, SR_CgaCtaId ;  /* 0x00000000000679c3 */ /* 0x000ea20000008800 */
[----:B------:R-:W-:Y:S01]  /*2bf0*/  UMOV UR4, 0x400 ;  /* 0x0000040000047882 */ /* 0x000fe20000000000 */
[----:B------:R-:W-:-:S06]  /*2c00*/  NOP ;  /* 0x0000000000007918 */ /* 0x000fcc0000000000 */
[----:B------:R-:W-:Y:S06]  /*2c10*/  BAR.ARV 0x6, 0xa0 ;  /* 0x0182800000007b1d */ /* 0x000fec0000002000 */
[----:B------:R-:W4:Y:S01]  /*2c20*/  LDCU UR7, c[0x0][0x38c] ;  /* 0x00007180ff0777ac */ /* 0x000f220008000800 */
[----:B------:R-:W-:Y:S01]  /*2c30*/  IMAD.MOV.U32 R11, RZ, RZ, 0x1 ;  /* 0x00000001ff0b7424 */ /* 0x000fe200078e00ff */
[----:B------:R-:W-:Y:S01]  /*2c40*/  CS2R R8, SRZ ;  /* 0x0000000000087805 */ /* 0x000fe2000001ff00 */
[----:B------:R-:W-:Y:S01]  /*2c50*/  IMAD.MOV.U32 R10, RZ, RZ, RZ ;  /* 0x000000ffff0a7224 */ /* 0x000fe200078e00ff */
[----:B------:R-:W-:Y:S01]  /*2c60*/  UMOV UR18, URZ ;  /* 0x000000ff00127c82 */ /* 0x000fe20008000000 */
[----:B------:R-:W-:Y:S01]  /*2c70*/  UMOV UR17, URZ ;  /* 0x000000ff00117c82 */ /* 0x000fe20008000000 */
[----:B------:R-:W-:Y:S01]  /*2c80*/  UMOV UR22, 0x0 ;  /* 0x0000000000167882 */ /* 0x000fe20000000000 */
[----:B------:R-:W-:Y:S01]  /*2c90*/  UMOV UR23, 0x8400010 ;  /* 0x0840001000177882 */ /* 0x000fe20000000000 */
[----:B------:R-:W-:Y:S01]  /*2ca0*/  UMOV UR20, 0x0 ;  /* 0x0000000000147882 */ /* 0x000fe20000000000 */
[----:B------:R-:W-:Y:S01]  /*2cb0*/  UMOV UR21, 0x8400010 ;  /* 0x0840001000157882 */ /* 0x000fe20000000000 */
[----:B--2---:R-:W-:Y:S01]  /*2cc0*/  ULEA UR6, UR6, UR4, 0x18 ;  /* 0x0000000406067291 */ /* 0x004fe2000f8ec0ff */
[----:B------:R-:W2:Y:S03]  /*2cd0*/  LDCU UR4, c[0x0][0x38c] ;  /* 0x00007180ff0477ac */ /* 0x000ea60008000800 */
[----:B------:R-:W-:-:S02]  /*2ce0*/  UIADD3 UR11, UPT, UPT, UR6, 0x10800, URZ ;  /* 0x00010800060b7890 */ /* 0x000fc4000fffe0ff */
[----:B----4-:R-:W-:-:S03]  /*2cf0*/  UIADD3 UR7, UPT, UPT, UR7, 0x1f, URZ ;  /* 0x0000001f07077890 */ /* 0x010fc6000fffe0ff */
[----:B-1----:R-:W1:Y:S01]  /*2d00*/  LDS R0, [UR6+0x110] ;  /* 0x00011006ff007984 */ /* 0x002e620008000800 */
[----:B------:R-:W-:Y:S02]  /*2d10*/  UIADD3 UR12, UPT, UPT, UR6, 0x16800, URZ ;  /* 0x00016800060c7890 */ /* 0x000fe4000fffe0ff */
[----:B------:R-:W-:Y:S02]  /*2d20*/  USHF.R.S32.HI UR5, URZ, 0x1f, UR7 ;  /* 0x0000001fff057899 */ /* 0x000fe40008011407 */
[----:B------:R-:W-:Y:S02]  /*2d30*/  USHF.R.U32.HI UR11, URZ, 0x4, UR11 ;  /* 0x00000004ff0b7899 */ /* 0x000fe4000801160b */
[----:B------:R-:W-:Y:S02]  /*2d40*/  ULEA.HI UR5, UR5, UR7, URZ, 0x5 ;  /* 0x0000000705057291 */ /* 0x000fe4000f8f28ff */
[----:B------:R-:W-:Y:S02]  /*2d50*/  USHF.R.U32.HI UR12, URZ, 0x4, UR12 ;  /* 0x00000004ff0c7899 */ /* 0x000fe4000801160c */
[----:B------:R-:W-:-:S02]  /*2d60*/  USHF.R.S32.HI UR5, URZ, 0x5, UR5 ;  /* 0x00000005ff057899 */ /* 0x000fc40008011405 */
[----:B------:R-:W-:Y:S02]  /*2d70*/  ULOP3.LUT UR11, UR11, 0x3fff, URZ, 0xc0, !UPT ;  /* 0x00003fff0b0b7892 */ /* 0x000fe4000f8ec0ff */
[----:B------:R-:W-:Y:S02]  /*2d80*/  UISETP.LT.AND UP0, UPT, UR5, 0x1, UPT ;  /* 0x000000010500788c */ /* 0x000fe4000bf01270 */
[----:B------:R-:W-:Y:S02]  /*2d90*/  ULOP3.LUT UR12, UR12, 0x3fff, URZ, 0xc0, !UPT ;  /* 0x00003fff0c0c7892 */ /* 0x000fe4000f8ec0ff */
[----:B------:R-:W-:Y:S02]  /*2da0*/  USEL UR10, UR5, 0x1, !UP0 ;  /* 0x00000001050a7887 */ /* 0x000fe4000c000000 */
[----:B------:R-:W-:Y:S02]  /*2db0*/  ULOP3.LUT UR11, UR11, 0x10000, URZ, 0xfc, !UPT ;  /* 0x000100000b0b7892 */ /* 0x000fe4000f8efcff */
[----:B------:R-:W-:-:S02]  /*2dc0*/  ULOP3.LUT UR12, UR12, 0x10000, URZ, 0xfc, !UPT ;  /* 0x000100000c0c7892 */ /* 0x000fc4000f8efcff */
[----:B------:R-:W-:Y:S02]  /*2dd0*/  UIADD3 UR10, UPT, UPT, -UR10, URZ, URZ ;  /* 0x000000ff0a0a7290 */ /* 0x000fe4000fffe1ff */
[----:B--2---:R-:W-:Y:S01]  /*2de0*/  UISETP.GE.AND UP3, UPT, UR4, 0x1, UPT ;  /* 0x000000010400788c */ /* 0x004fe2000bf66270 */
[----:B-1----:R-:W-:-:S15]  /*2df0*/  R2UR UR19, R0 ;  /* 0x00000000001372ca */ /* 0x002fde00000e0000 */
.L_x_58:
[----:B------:R-:W-:Y:S02]  /*2e00*/  LEA R0, R10, UR6, 0x3 ;  /* 0x000000060a007c11 */ /* 0x000fe4000f8e18ff */
[----:B------:R-:W-:Y:S02]  /*2e10*/  SHF.L.U32 R5, R9, 0x1f, RZ ;  /* 0x0000001f09057819 */ /* 0x000fe400000006ff */
[----:B------:R-:W-:Y:S01]  /*2e20*/  PLOP3.LUT P0, PT, PT, PT, UP3, 0x80, 0x8 ;  /* 0x000000000008781c */ /* 0x000fe20003f0f038 */
[----:B------:R-:W-:Y:S01]  /*2e30*/  VIADD R3, R0, 0x90 ;  /* 0x0000009000037836 */ /* 0x000fe20000000000 */
[----:B-1----:R-:W1:Y:S02]  /*2e40*/  SYNCS.PHASECHK.TRANS64.TRYWAIT P1, [R0+URZ+0x80], R5 ;  /* 0x00008005000075a7 */ /* 0x002e6400080211ff */
[----:B-1--4-:R-:W-:Y:S09]  /*2e50*/  @!P1 BRA `(.L_x_52) ;  /* 0x0000008000189947 */ /* 0x012ff20003800000 */
.L_x_141:
[----:B------:R-:W-:Y:S01]  /*2e60*/  LEA R4, R10, UR6, 0x4 ;  /* 0x000000060a047c11 */ /* 0x000fe2000f8e20ff */
[----:B------:R-:W-:Y:S01]  /*2e70*/  @UP3 ULEA UR4, UR17, UR6, 0x3 ;  /* 0x0000000611043291 */ /* 0x000fe2000f8e18ff */
[----:B------:R-:W-:Y:S01]  /*2e80*/  PLOP3.LUT P2, PT, PT, PT, PT, 0x80, 0x8 ;  /* 0x000000000008781c */ /* 0x000fe20003f4f070 */
[----:B------:R-:W-:Y:S01]  /*2e90*/  ULEA UR8, UR18, UR6, 0x3 ;  /* 0x0000000612087291 */ /* 0x000fe2000f8e18ff */
[----:B------:R-:W-:Y:S01]  /*2ea0*/  PRMT R3, RZ, 0x654, R3 ;  /* 0x00000654ff037816 */ /* 0x000fe20000000003 */
[----:B------:R-:W-:Y:S01]  /*2eb0*/  ULEA UR9, UR18, UR19, 0x8 ;  /* 0x0000001312097291 */ /* 0x000fe2000f8e40ff */
[----:B-1----:R-:W1:Y:S01]  /*2ec0*/  LDS.128 R4, [R4+0xf0] ;  /* 0x0000f00004047984 */ /* 0x002e620000000c00 */
[----:B------:R-:W-:Y:S02]  /*2ed0*/  @P0 SHF.L.U32 R2, R8, 0x1f, RZ ;  /* 0x0000001f08020819 */ /* 0x000fe400000006ff */
[----:B------:R-:W-:Y:S01]  /*2ee0*/  SHF.L.U32 R0, R11, 0x1f, RZ ;  /* 0x0000001f0b007819 */ /* 0x000fe200000006ff */
[----:B------:R-:W-:Y:S01]  /*2ef0*/  @!PT LDS RZ, [RZ] ;  /* 0x00000000fffff984 */ /* 0x000fe20000000800 */
[----:B------:R-:W-:Y:S01]  /*2f00*/  @!PT LDS RZ, [RZ] ;  /* 0x00000000fffff984 */ /* 0x000fe20000000800 */
[----:B------:R-:W-:Y:S01]  /*2f10*/  @!PT LDS RZ, [RZ] ;  /* 0x00000000fffff984 */ /* 0x000fe20000000800 */
[----:B------:R-:W-:Y:S01]  /*2f20*/  @!PT LDS RZ, [RZ] ;  /* 0x00000000fffff984 */ /* 0x000fe20000000800 */
[----:B------:R2:W-:Y:S06]  /*2f30*/  MEMBAR.ALL.CTA ;  /* 0x0000000000007992 */ /* 0x0005ec0000008000 */
[----:B--2---:R-:W2:Y:S02]  /*2f40*/  FENCE.VIEW.ASYNC.S ;  /* 0x00000000000073c6 */ /* 0x004ea40000000000 */
[----:B--2---:R2:W-:Y:S01]  /*2f50*/  SYNCS.ARRIVE.TRANS64.RED.A1T0 RZ, [R3+URZ], RZ ;  /* 0x000000ff03ff79a7 */ /* 0x0045e200081004ff */
[----:B------:R2:W4:Y:S01]  /*2f60*/  @P0 SYNCS.PHASECHK.TRANS64.TRYWAIT P2, [UR4], R2 ;  /* 0x00000002ff0005a7 */ /* 0x0005220008041104 */
[----:B-1----:R-:W-:Y:S01]  /*2f70*/  LOP3.LUT P1, RZ, R6, 0x1, RZ, 0xc0, !PT ;  /* 0x0000000106ff7812 */ /* 0x002fe2000782c0ff */
[----:B------:R-:W1:Y:S02]  /*2f80*/  SYNCS.PHASECHK.TRANS64.TRYWAIT P0, [UR8+0xb0], R0 ;  /* 0x0000b000ff0075a7 */ /* 0x000e640008001108 */
[----:B-12-4-:R-:W-:Y:S10]  /*2f90*/  @!P0 BRA `(.L_x_53) ;  /* 0x0000007c00dc8947 */ /* 0x016ff40003800000 */
.L_x_143:
[----:B------:R-:W-:Y:S01]  /*2fa0*/  IADD3 R10, PT, PT, R10, 0x1, RZ ;  /* 0x000000010a0a7810 */ /* 0x000fe20007ffe0ff */
[----:B------:R-:W-:Y:S06]  /*2fb0*/  BRA.U !UP3, `(.L_x_54) ;  /* 0x000000010b987547 */ /* 0x000fec000b800000 */
[----:B------:R-:W-:Y:S01]  /*2fc0*/  UPLOP3.LUT UP4, UPT, UPT, UPT, UPT, 0x40, 0x4 ;  /* 0x000000000004789c */ /* 0x000fe20003f8e870 */
[----:B------:R-:W-:Y:S01]  /*2fd0*/  UMOV UR16, UR10 ;  /* 0x0000000a00107c82 */ /* 0x000fe20008000000 */
[----:B------:R-:W-:Y:S01]  /*2fe0*/  UMOV UR15, UR5 ;  /* 0x00000005000f7c82 */ /* 0x000fe20008000000 */
[----:B------:R-:W-:-:S08]  /*2ff0*/  UMOV UR14, UR17 ;  /* 0x00000011000e7c82 */ /* 0x000fd00008000000 */
.L_x_57:
[----:B------:R-:W-:Y:S02]  /*3000*/  UIADD3 UR16, UPT, UPT, UR16, 0x1, URZ ;  /* 0x0000000110107890 */ /* 0x000fe4000fffe0ff */
[----:B--2---:R-:W-:Y:S02]  /*3010*/  ULEA UR7, UR14, UR6, 0x3 ;  /* 0x000000060e077291 */ /* 0x004fe4000f8e18ff */
[----:B------:R-:W-:Y:S01]  /*3020*/  UISETP.NE.AND UP0, UPT, UR16, URZ, UPT ;  /* 0x000000ff1000728c */ /* 0x000fe2000bf05270 */
[----:B----4-:R-:W-:Y:S10]  /*3030*/  @P2 BRA `(.L_x_55) ;  /* 0x00000000000c2947 */ /* 0x010ff40003800000 */
[----:B-1----:R-:W-:Y:S04]  /*3040*/  SHF.L.U32 R3, R8, 0x1f, RZ ;  /* 0x0000001f08037819 */ /* 0x002fe800000006ff */
[----:B------:R-:W1:Y:S02]  /*3050*/  SYNCS.PHASECHK.TRANS64.TRYWAIT P0, [UR7], R3 ;  /* 0x00000003ff0075a7 */ /* 0x000e640008001107 */
[----:B-1----:R-:W-:Y:S05]  /*3060*/  @!P0 BRA `(.L_x_56) ;  /* 0x0000007c00c08947 */ /* 0x002fea0003800000 */
.L_x_55:
[----:B------:R-:W-:Y:S01]  /*3070*/  UISETP.NE.AND UP1, UPT, UR15, 0x1, UPT ;  /* 0x000000010f00788c */ /* 0x000fe2000bf25270 */
[----:B------:R-:W-:Y:S01]  /*3080*/  PLOP3.LUT P2, PT, PT, PT, PT, 0x80, 0x8 ;  /* 0x000000000008781c */ /* 0x000fe20003f4f070 */
[----:B------:R-:W-:Y:S02]  /*3090*/  UIADD3 UR17, UPT, UPT, UR14, 0x1, URZ ;  /* 0x000000010e117890 */ /* 0x000fe4000fffe0ff */
[----:B------:R-:W-:Y:S02]  /*30a0*/  ULEA UR24, UR14, UR12, 0xa ;  /* 0x0000000c0e187291 */ /* 0x000fe4000f8e50ff */
[----:B------:R-:W-:Y:S01]  /*30b0*/  UISETP.NE.AND UP2, UPT, UR17, 0x3, UPT ;  /* 0x000000031100788c */ /* 0x000fe2000bf45270 */
[----:B------:R-:W-:Y:S01]  /*30c0*/  PLOP3.LUT P0, PT, PT, PT, UP1, 0x80, 0x8 ;  /* 0x000000000008781c */ /* 0x000fe20003f0f018 */
[----:B------:R-:W-:Y:S02]  /*30d0*/  ULEA UR26, UR14, UR11, 0x9 ;  /* 0x0000000b0e1a7291 */ /* 0x000fe4000f8e48ff */
[----:B------:R-:W-:Y:S02]  /*30e0*/  USEL UR13, URZ, 0x1, UP2 ;  /* 0x00000001ff0d7887 */ /* 0x000fe40009000000 */
[----:B------:R-:W-:Y:S02]  /*30f0*/  USEL UR17, UR17, URZ, UP2 ;  /* 0x000000ff11117287 */ /* 0x000fe40009000000 */
[----:B------:R-:W-:Y:S02]  /*3100*/  UIADD3 UR30, UPT, UPT, UR24, 0x2, URZ ;  /* 0x00000002181e7890 */ /* 0x000fe4000fffe0ff */
[----:B------:R-:W-:Y:S01]  /*3110*/  @UP1 ULEA UR4, UR17, UR6, 0x3 ;  /* 0x0000000611041291 */ /* 0x000fe2000f8e18ff */
[----:B------:R-:W-:Y:S01]  /*3120*/  LOP3.LUT R8, R8, UR13, RZ, 0x3c, !PT ;  /* 0x0000000d08087c12 */ /* 0x000fe2000f8e3cff */
[----:B------:R-:W-:Y:S02]  /*3130*/  UIADD3 UR28, UPT, UPT, UR26, 0x2, URZ ;  /* 0x000000021a1c7890 */ /* 0x000fe4000fffe0ff */
[----:B------:R-:W-:Y:S01]  /*3140*/  UIADD3 UR7, UPT, UPT, UR7, 0x18, URZ ;  /* 0x0000001807077890 */ /* 0x000fe2000fffe0ff */
[----:B-1----:R-:W-:Y:S01]  /*3150*/  @P0 SHF.L.U32 R0, R8, 0x1f, RZ ;  /* 0x0000001f08000819 */ /* 0x002fe200000006ff */
[----:B------:R-:W-:Y:S01]  /*3160*/  UMOV UR25, 0x80004020 ;  /* 0x8000402000197882 */ /* 0x000fe20000000000 */
[----:B------:R-:W-:Y:S01]  /*3170*/  UMOV UR27, 0x80004020 ;  /* 0x80004020001b7882 */ /* 0x000fe20000000000 */
[----:B------:R-:W-:Y:S01]  /*3180*/  UMOV UR31, 0x80004020 ;  /* 0x80004020001f7882 */ /* 0x000fe20000000000 */
[----:B------:R2:W4:Y:S01]  /*3190*/  @P0 SYNCS.PHASECHK.TRANS64.TRYWAIT P2, [UR4], R0 ;  /* 0x00000000ff0005a7 */ /* 0x0005220008041104 */
[----:B------:R-:W-:Y:S01]  /*31a0*/  UIADD3 UR15, UPT, UPT, UR15, -0x1, URZ ;  /* 0xffffffff0f0f7890 */ /* 0x000fe2000fffe0ff */
[----:B------:R2:W-:Y:S01]  /*31b0*/  UTCHMMA gdesc[UR26], gdesc[UR24], tmem[UR9], tmem[UR22], idesc[UR23], UP4 ;  /* 0x00ff16181a0075ea */ /* 0x0005e2000a000009 */
[----:B------:R-:W-:Y:S01]  /*31c0*/  UPLOP3.LUT UP4, UPT, UPT, UPT, UPT, 0x80, 0x8 ;  /* 0x000000000008789c */ /* 0x000fe20003f8f070 */
[----:B------:R-:W-:Y:S01]  /*31d0*/  UMOV UR29, 0x80004020 ;  /* 0x80004020001d7882 */ /* 0x000fe20000000000 */
[----:B------:R-:W-:Y:S01]  /*31e0*/  UMOV UR14, UR17 ;  /* 0x00000011000e7c82 */ /* 0x000fe20008000000 */
[----:B------:R2:W-:Y:S01]  /*31f0*/  UTCHMMA gdesc[UR28], gdesc[UR30], tmem[UR9], tmem[UR20], idesc[UR21], UPT ;  /* 0x00ff141e1c0075ea */ /* 0x0005e2000b800009 */
[----:B------:R2:W-:Y:S01]  /*3200*/  UTCBAR [UR7], URZ ;  /* 0x000000ff070073e9 */ /* 0x0005e200080000ff */
[----:B------:R-:W-:Y:S06]  /*3210*/  BRA.U UP0, `(.L_x_57) ;  /* 0xfffffffd00787547 */ /* 0x000fec000b83ffff */
.L_x_54:
[----:B------:R-:W-:Y:S01]  /*3220*/  UIADD3 UR18, UPT, UPT, UR18, 0x1, URZ ;  /* 0x0000000112127890 */ /* 0x000fe2000fffe0ff */
[C---:B------:R-:W-:Y:S01]  /*3230*/  ISETP.NE.AND P0, PT, R10.reuse, 0x2, PT ;  /* 0x000000020a00780c */ /* 0x040fe20003f05270 */
[----:B------:R-:W-:Y:S02]  /*3240*/  UIADD3 UR8, UPT, UPT, UR8, 0xa0, URZ ;  /* 0x000000a008087890 */ /* 0x000fe4000fffe0ff */
[----:B------:R-:W-:Y:S01]  /*3250*/  UISETP.NE.AND UP0, UPT, UR18, 0x2, UPT ;  /* 0x000000021200788c */ /* 0x000fe2000bf05270 */
[----:B-12---:R-:W-:Y:S02]  /*3260*/  SEL R0, RZ, 0x1, P0 ;  /* 0x00000001ff007807 */ /* 0x006fe40000000000 */
[----:B------:R-:W-:Y:S01]  /*3270*/  SEL R10, R10, RZ, P0 ;  /* 0x000000ff0a0a7207 */ /* 0x000fe20000000000 */
[----:B------:R-:W-:Y:S01]  /*3280*/  USEL UR4, URZ, 0x1, UP0 ;  /* 0x00000001ff047887 */ /* 0x000fe20008000000 */
[----:B------:R-:W-:Y:S01]  /*3290*/  LOP3.LUT R9, R9, R0, RZ, 0x3c, !PT ;  /* 0x0000000009097212 */ /* 0x000fe200078e3cff */
[----:B------:R-:W-:Y:S01]  /*32a0*/  USEL UR18, UR18, URZ, UP0 ;  /* 0x000000ff12127287 */ /* 0x000fe20008000000 */
[----:B------:R1:W-:Y:S03]  /*32b0*/  UTCBAR [UR8], URZ ;  /* 0x000000ff080073e9 */ /* 0x0003e600080000ff */
[----:B------:R-:W-:Y:S01]  /*32c0*/  LOP3.LUT R11, R11, UR4, RZ, 0x3c, !PT ;  /* 0x000000040b0b7c12 */ /* 0x000fe2000f8e3cff */
[----:B------:R-:W-:Y:S07]  /*32d0*/  @P1 BRA `(.L_x_58) ;  /* 0xfffffff800c81947 */ /* 0x000fee000383ffff */
[----:B------:R-:W2:Y:S01]  /*32e0*/  S2UR UR4, SR_CgaCtaId ;  /* 0x00000000000479c3 */ /* 0x000ea20000008800 */
[----:B------:R-:W-:Y:S01]  /*32f0*/  ELECT P0, URZ, PT ;  /* 0x0000000000ff782f */ /* 0x000fe20003800000 */
[----:B------:R-:W-:Y:S01]  /*3300*/  IMAD.MOV.U32 R0, RZ, RZ, 0x1 ;  /* 0x00000001ff007424 */ /* 0x000fe200078e00ff */
[----:B------:R-:W-:Y:S01]  /*3310*/  UIADD3 UR6, UPT, UPT, UR6, 0xb0, URZ ;  /* 0x000000b006067890 */ /* 0x000fe2000fffe0ff */
[----:B------:R-:W-:Y:S01]  /*3320*/  SHF.L.U32 R3, R11, 0x1f, RZ ;  /* 0x0000001f0b037819 */ /* 0x000fe200000006ff */
[----:B------:R-:W-:-:S03]  /*3330*/  UMOV UR5, 0x40 ;  /* 0x0000004000057882 */ /* 0x000fc60000000000 */
[----:B------:R-:W-:Y:S01]  /*3340*/  UVIRTCOUNT.DEALLOC.SMPOOL 0x80 ;  /* 0x000000800000784c */ /* 0x000fe20000000000 */
[----:B--2---:R-:W-:Y:S02]  /*3350*/  ULEA UR4, UR4, UR5, 0x18 ;  /* 0x0000000504047291 */ /* 0x004fe4000f8ec0ff */
[----:B------:R-:W-:-:S07]  /*3360*/  ULEA UR5, UR18, UR6, 0x3 ;  /* 0x0000000612057291 */ /* 0x000fce000f8e18ff */
[----:B------:R2:W-:Y:S02]  /*3370*/  @P0 STS.U8 [UR4+0x1c], R0 ;  /* 0x00001c00ff000988 */ /* 0x0005e40008000004 */
[----:B------:R-:W3:Y:S02]  /*3380*/  SYNCS.PHASECHK.TRANS64.TRYWAIT P0, [UR5], R3 ;  /* 0x00000003ff0075a7 */ /* 0x000ee40008001105 */
[----:B--23--:R-:W-:Y:S05]  /*3390*/  @!P0 BRA `(.L_x_59) ;  /* 0x0000007c000c8947 */ /* 0x00cfea0003800000 */
.L_x_146:
[----:B------:R-:W-:-:S04]  /*33a0*/  UIADD3 UR7, UPT, UPT, UR18, 0x1, URZ ;  /* 0x0000000112077890 */ /* 0x000fc8000fffe0ff */
[----:B------:R-:W-:-:S04]  /*33b0*/  UISETP.NE.AND UP0, UPT, UR7, 0x2, UPT ;  /* 0x000000020700788c */ /* 0x000fc8000bf05270 */
[----:B------:R-:W-:Y:S02]  /*33c0*/  USEL UR5, URZ, 0x1, UP0 ;  /* 0x00000001ff057887 */ /* 0x000fe40008000000 */
[----:B------:R-:W-:-:S04]  /*33d0*/  USEL UR7, UR7, URZ, UP0 ;  /* 0x000000ff07077287 */ /* 0x000fc80008000000 */
[----:B------:R-:W-:Y:S01]  /*33e0*/  ULEA UR7, UR7, UR6, 0x3 ;  /* 0x0000000607077291 */ /* 0x000fe2000f8e18ff */
[----:B--2---:R-:W-:-:S04]  /*33f0*/  LOP3.LUT R3, R11, UR5, RZ, 0x3c, !PT ;  /* 0x000000050b037c12 */ /* 0x004fc8000f8e3cff */
[----:B------:R-:W-:-:S04]  /*3400*/  SHF.L.U32 R3, R3, 0x1f, RZ ;  /* 0x0000001f03037819 */ /* 0x000fc800000006ff */
[----:B------:R-:W2:Y:S02]  /*3410*/  SYNCS.PHASECHK.TRANS64.TRYWAIT P0, [UR7], R3 ;  /* 0x00000003ff0075a7 */ /* 0x000ea40008001107 */
[----:B--2---:R-:W-:Y:S05]  /*3420*/  @!P0 BRA `(.L_x_60) ;  /* 0x0000007c00008947 */ /* 0x004fea0003800000 */
.L_x_148:
[----:B------:R-:W-:Y:S01]  /*3430*/  NOP ;  /* 0x0000000000007918 */ /* 0x000fe20000000000 */
[----:B--2---:R-:W2:Y:S01]  /*3440*/  LDS R0, [UR4+0x14] ;  /* 0x00001404ff007984 */ /* 0x004ea20008000800 */
[----:B------:R-:W-:Y:S01]  /*3450*/  ULOP3.LUT UR6, UR19, 0xffff, URZ, 0xc0, !UPT ;  /* 0x0000ffff13067892 */ /* 0x000fe2000f8ec0ff */
[----:B-1----:R-:W-:Y:S01]  /*3460*/  UMOV UR8, 0xffff ;  /* 0x0000ffff00087882 */ /* 0x002fe20000000000 */
[----:B------:R-:W-:Y:S02]  /*3470*/  UMOV UR5, 0x1 ;  /* 0x0000000100057882 */ /* 0x000fe40000000000 */
[----:B------:R-:W-:-:S04]  /*3480*/  USHF.R.U32.HI UR6, URZ, 0x5, UR6 ;  /* 0x00000005ff067899 */ /* 0x000fc80008011606 */
[----:B------:R-:W-:Y:S02]  /*3490*/  USHF.L.U32 UR8, UR8, UR6, URZ ;  /* 0x0000000608087299 */ /* 0x000fe400080006ff */
[----:B------:R-:W-:-:S04]  /*34a0*/  USHF.L.U32 UR5, UR5, UR6, URZ ;  /* 0x0000000605057299 */ /* 0x000fc800080006ff */
[----:B--2---:R-:W-:-:S04]  /*34b0*/  LOP3.LUT R0, R0, UR8, RZ, 0xc0, !PT ;  /* 0x0000000800007c12 */ /* 0x004fc8000f8ec0ff */
[----:B------:R-:W-:-:S13]  /*34c0*/  ISETP.NE.AND P0, PT, R0, UR8, PT ;  /* 0x0000000800007c0c */ /* 0x000fda000bf05270 */
[----:B------:R-:W-:Y:S05]  /*34d0*/  @P0 BRA `(.L_x_61) ;  /* 0x0000000000580947 */ /* 0x000fea0003800000 */
[----:B------:R-:W1:Y:S02]  /*34e0*/  LDS R0, [UR4+0x18] ;  /* 0x00001804ff007984 */ /* 0x000e640008000800 */
[----:B-1----:R-:W-:-:S04]  /*34f0*/  LOP3.LUT R0, R0, UR5, RZ, 0xc0, !PT ;  /* 0x0000000500007c12 */ /* 0x002fc8000f8ec0ff */
[----:B------:R-:W-:-:S13]  /*3500*/  ISETP.NE.AND P0, PT, R0, UR5, PT ;  /* 0x0000000500007c0c */ /* 0x000fda000bf05270 */
[----:B------:R-:W-:Y:S05]  /*3510*/  @P0 BRA `(.L_x_62) ;  /* 0x00000000003c0947 */ /* 0x000fea0003800000 */
[----:B------:R-:W1:Y:S01]  /*3520*/  S2R R2, SR_LANEID ;  /* 0x0000000000027919 */ /* 0x000e620000000000 */
[----:B------:R-:W-:Y:S01]  /*3530*/  ULOP3.LUT UR8, URZ, UR8, URZ, 0x33, !UPT ;  /* 0x00000008ff087292 */ /* 0x000fe2000f8e33ff */
[----:B------:R-:W-:Y:S01]  /*3540*/  LOP3.LUT R4, RZ, UR5, RZ, 0x33, !PT ;  /* 0x00000005ff047c12 */ /* 0x000fe2000f8e33ff */
[----:B------:R-:W-:Y:S02]  /*3550*/  VOTEU.ANY UR7, UPT, PT ;  /* 0x0000000000077886 */ /* 0x000fe400038e0100 */
[----:B------:R-:W-:Y:S01]  /*3560*/  UFLO.U32 UR7, UR7 ;  /* 0x00000007000772bd */ /* 0x000fe200080e0000 */
[----:B------:R-:W2:Y:S01]  /*3570*/  REDUX UR5, R4 ;  /* 0x00000000040573c4 */ /* 0x000ea20000000000 */
[----:B------:R-:W-:-:S06]  /*3580*/  IMAD.U32 R0, RZ, RZ, UR8 ;  /* 0x00000008ff007e24 */ /* 0x000fcc000f8e00ff */
[----:B------:R3:W-:Y:S01]  /*3590*/  UTCATOMSWS.AND URZ, UR8 ;  /* 0x0000000800ff79e3 */ /* 0x0007e20008000000 */
[----:B------:R-:W4:Y:S01]  /*35a0*/  REDUX UR6, R0 ;  /* 0x00000000000673c4 */ /* 0x000f220000000000 */
[----:B-1----:R-:W-:Y:S01]  /*35b0*/  ISETP.EQ.U32.AND P0, PT, R2, UR7, PT ;  /* 0x0000000702007c0c */ /* 0x002fe2000bf02070 */
[----:B--2---:R-:W-:Y:S01]  /*35c0*/  IMAD.U32 R2, RZ, RZ, UR5 ;  /* 0x00000005ff027e24 */ /* 0x004fe2000f8e00ff */
[----:B----4-:R-:W-:-:S11]  /*35d0*/  MOV R3, UR6 ;  /* 0x0000000600037c02 */ /* 0x010fd60008000f00 */
[----:B------:R3:W-:Y:S04]  /*35e0*/  @P0 ATOMS.AND RZ, [UR4+0x14], R3 ;  /* 0x00001403ffff098c */ /* 0x0007e8000a800004 */
[----:B------:R3:W-:Y:S01]  /*35f0*/  @P0 ATOMS.AND RZ, [UR4+0x18], R2 ;  /* 0x00001802ffff098c */ /* 0x0007e2000a800004 */
[----:B------:R-:W-:Y:S05]  /*3600*/  BRA `(.L_x_63) ;  /* 0x0000000000147947 */ /* 0x000fea0003800000 */
.L_x_62:
[----:B------:R-:W-:Y:S02]  /*3610*/  MOV R2, 0x3630 ;  /* 0x0000363000027802 */ /* 0x000fe40000000f00 */
[----:B----45:R-:W-:Y:S05]  /*3620*/  CALL.REL.NOINC `($__internal_0_$__cuda_sm10x_tcgen05_guardrail_trap_col_being_dealloced_not_returned_by_alloc) ;  /* 0x0000007c00e87944 */ /* 0x030fea0003c00000 */
[----:B------:R-:W-:Y:S05]  /*3630*/  BRA `(.L_x_63) ;  /* 0x0000000000087947 */ /* 0x000fea0003800000 */
.L_x_61:
[----:B------:R-:W-:Y:S02]  /*3640*/  MOV R2, 0x3660 ;  /* 0x0000366000027802 */ /* 0x000fe40000000f00 */
[----:B----45:R-:W-:Y:S05]  /*3650*/  CALL.REL.NOINC `($__internal_2_$__cuda_sm10x_tcgen05_guardrail_trap_unallocated_columns_being_dealloced) ;  /* 0x0000007c00f47944 */ /* 0x030fea0003c00000 */
.L_x_63:
[----:B------:R-:W-:Y:S01]  /*3660*/  NOP ;  /* 0x0000000000007918 */ /* 0x000fe20000000000 */
[----:B---3--:R-:W-:Y:S05]  /*3670*/  EXIT ;  /* 0x000000000000794d */ /* 0x008fea0003800000 */
.L_x_47:
[----:B------:R-:W-:-:S09]  /*3680*/  UISETP.NE.OR UP2, UPT, UR8, 0x3, !UP2 ;  /* 0x000000030800788c */ /* 0x000fd2000d745670 */
[----:B------:R-:W-:Y:S05]  /*3690*/  BRA.U UP2, `(.L_x_64) ;  /* 0x0000001102147547 */ /* 0x000fea000b800000 */
[----:B------:R-:W1:Y:S01]  /*36a0*/  LDC R0, c[0x0][0xb30] ;  /* 0x0002cc00ff007b82 */ /* 0x000e620000000800 */
[----:B------:R-:W2:Y:S01]  /*36b0*/  LDCU.64 UR8, c[0x0][0x888] ;  /* 0x00011100ff0877ac */ /* 0x000ea20008000a00 */
[----:B------:R-:W-:Y:S02]  /*36c0*/  HFMA2 R29, -RZ, RZ, 0, 0 ;  /* 0x00000000ff1d7431 */ /* 0x000fe400000001ff */
[----:B------:R-:W-:Y:S01]  /*36d0*/  IMAD.MOV.U32 R31, RZ, RZ, 0x1 ;  /* 0x00000001ff1f7424 */ /* 0x000fe200078e00ff */
[----:B------:R-:W-:Y:S01]  /*36e0*/  MOV R23, 0x4000 ;  /* 0x0000400000177802 */ /* 0x000fe20000000f00 */
[----:B------:R-:W4:Y:S01]  /*36f0*/  LDCU.64 UR4, c[0x0][0x890] ;  /* 0x00011200ff0477ac */ /* 0x000f220008000a00 */
[----:B------:R-:W-:Y:S01]  /*3700*/  IMAD.MOV.U32 R30, RZ, RZ, RZ ;  /* 0x000000ffff1e7224 */ /* 0x000fe200078e00ff */
[----:B------:R-:W3:Y:S01]  /*3710*/  LDC R19, c[0x0][0x370] ;  /* 0x0000dc00ff137b82 */ /* 0x000ee20000000800 */
[----:B------:R-:W-:Y:S01]  /*3720*/  UMOV UR7, 0x400 ;  /* 0x0000040000077882 */ /* 0x000fe20000000000 */
[----:B------:R-:W-:-:S02]  /*3730*/  UPLOP3.LUT UP1, UPT, UPT, UPT, UPT, 0x40, 0x4 ;  /* 0x000000000004789c */ /* 0x000fc40003f2e870 */
[----:B------:R-:W-:-:S04]  /*3740*/  ULEA UR7, UR37, UR7, 0x18 ;  /* 0x0000000725077291 */ /* 0x000fc8000f8ec0ff */
[----:B------:R-:W3:Y:S01]  /*3750*/  LDC R2, c[0x0][0xb0c] ;  /* 0x0002c300ff027b82 */ /* 0x000ee20000000800 */
[----:B------:R-:W-:Y:S02]  /*3760*/  UIADD3 UR13, UPT, UPT, UR7, 0x48, URZ ;  /* 0x00000048070d7890 */ /* 0x000fe4000fffe0ff */
[----:B--2---:R-:W-:Y:S02]  /*3770*/  UISETP.NE.U32.AND UP2, UPT, UR8, URZ, UPT ;  /* 0x000000ff0800728c */ /* 0x004fe4000bf45070 */
[----:B------:R-:W-:Y:S02]  /*3780*/  UIADD3 UR33, UPT, UPT, UR7, 0x30, URZ ;  /* 0x0000003007217890 */ /* 0x000fe4000fffe0ff */
[----:B----4-:R-:W-:Y:S01]  /*3790*/  UISETP.NE.U32.AND UP3, UPT, UR4, URZ, UPT ;  /* 0x000000ff0400728c */ /* 0x010fe2000bf65070 */
[----:B------:R-:W2:Y:S01]  /*37a0*/  LDC R18, c[0x0][0xb20] ;  /* 0x0002c800ff127b82 */ /* 0x000ea20000000800 */
[----:B-1----:R-:W-:Y:S01]  /*37b0*/  ISETP.NE.AND P1, PT, R0, 0x1, PT ;  /* 0x000000010000780c */ /* 0x002fe20003f25270 */
[----:B------:R-:W-:-:S02]  /*37c0*/  UISETP.NE.AND.EX UP2, UPT, UR9, URZ, UPT, UP2 ;  /* 0x000000ff0900728c */ /* 0x000fc4000bf45320 */
[----:B------:R-:W-:Y:S02]  /*37d0*/  UIADD3 UR25, UPT, UPT, UR7, 0x38, URZ ;  /* 0x0000003807197890 */ /* 0x000fe4000fffe0ff */
[----:B------:R-:W-:Y:S02]  /*37e0*/  UIADD3 UR17, UPT, UPT, UR7, 0x40, URZ ;  /* 0x0000004007117890 */ /* 0x000fe4000fffe0ff */
[----:B------:R-:W1:Y:S01]  /*37f0*/  LDC.64 R32, c[0x0][0x348] ;  /* 0x0000d200ff207b82 */ /* 0x000e620000000a00 */
[----:B------:R-:W-:Y:S02]  /*3800*/  UPRMT UR13, UR37, 0x654, UR13 ;  /* 0x00000654250d7896 */ /* 0x000fe4000800000d */
[----:B------:R-:W-:-:S05]  /*3810*/  UISETP.NE.AND.EX UP3, UPT, UR5, URZ, UPT, UP3 ;  /* 0x000000ff0500728c */ /* 0x000fca000bf65330 */
[----:B------:R-:W4:Y:S08]  /*3820*/  LDC.64 R16, c[0x0][0xb10] ;  /* 0x0002c400ff107b82 */ /* 0x000f300000000a00 */
[----:B------:R-:W1:Y:S08]  /*3830*/  LDC.64 R6, c[0x0][0xb18] ;  /* 0x0002c600ff067b82 */ /* 0x000e700000000a00 */
[----:B------:R-:W1:Y:S08]  /*3840*/  LDC.64 R4, c[0x0][0xb28] ;  /* 0x0002ca00ff047b82 */ /* 0x000e700000000a00 */
[----:B--23--:R-:W1:Y:S02]  /*3850*/  LDC R22, c[0x0][0x374] ;  /* 0x0000dd00ff167b82 */ /* 0x00ce640000000800 */
.L_x_75:
[C---:B------:R-:W-:Y:S02]  /*3860*/  LEA R0, R30.reuse, UR7, 0x3 ;  /* 0x000000071e007c11 */ /* 0x040fe4000f8e18ff */
[----:B------:R-:W-:Y:S02]  /*3870*/  SHF.L.U32 R3, R29, 0x1f, RZ ;  /* 0x0000001f1d037819 */ /* 0x000fe400000006ff */
[----:B------:R-:W-:Y:S02]  /*3880*/  LEA R24, R30, UR7, 0x4 ;  /* 0x000000071e187c11 */ /* 0x000fe4000f8e20ff */
[----:B--2---:R-:W2:Y:S02]  /*3890*/  SYNCS.PHASECHK.TRANS64.TRYWAIT P0, [R0+URZ+0x80], R3 ;  /* 0x00008003000075a7 */ /* 0x004ea400080011ff */
[----:B--2---:R-:W-:Y:S05]  /*38a0*/  @!P0 BRA `(.L_x_65) ;  /* 0x0000007400f88947 */ /* 0x004fea0003800000 */
.L_x_149:
[----:B------:R-:W-:Y:S01]  /*38b0*/  ISETP.GE.AND P0, PT, R72, 0x1, PT ;  /* 0x000000014800780c */ /* 0x000fe20003f06270 */
[----:B------:R-:W3:Y:S01]  /*38c0*/  LDS.128 R24, [R24+0xf0] ;  /* 0x0000f00018187984 */ /* 0x000ee20000000c00 */
[----:B--2---:R-:W-:Y:S01]  /*38d0*/  VIADD R0, R0, 0x90 ;  /* 0x0000009000007836 */ /* 0x004fe20000000000 */
[----:B------:R-:W-:Y:S01]  /*38e0*/  @!PT LDS RZ, [RZ] ;  /* 0x00000000fffff984 */ /* 0x000fe20000000800 */
[----:B------:R-:W-:Y:S01]  /*38f0*/  @!PT LDS RZ, [RZ] ;  /* 0x00000000fffff984 */ /* 0x000fe20000000800 */
[----:B------:R-:W-:Y:S01]  /*3900*/  @!PT LDS RZ, [RZ] ;  /* 0x00000000fffff984 */ /* 0x000fe20000000800 */
[----:B------:R-:W-:Y:S01]  /*3910*/  @!PT LDS RZ, [RZ] ;  /* 0x00000000fffff984 */ /* 0x000fe20000000800 */
[----:B------:R2:W-:Y:S06]  /*3920*/  MEMBAR.ALL.CTA ;  /* 0x0000000000007992 */ /* 0x0005ec0000008000 */
[----:B--2---:R-:W2:Y:S01]  /*3930*/  FENCE.VIEW.ASYNC.S ;  /* 0x00000000000073c6 */ /* 0x004ea20000000000 */
[----:B------:R-:W-:Y:S04]  /*3940*/  PRMT R0, RZ, 0x654, R0 ;  /* 0x00000654ff007816 */ /* 0x000fe80000000000 */
[----:B--2---:R2:W-:Y:S01]  /*3950*/  SYNCS.ARRIVE.TRANS64.RED.A1T0 RZ, [R0+URZ], RZ ;  /* 0x000000ff00ff79a7 */ /* 0x0045e200081004ff */
[----:B---3--:R-:W-:Y:S11]  /*3960*/  LOP3.LUT P3, RZ, R26, 0x1, RZ, 0xc0, !PT ;  /* 0x000000011aff7812 */ /* 0x008ff6000786c0ff */
[----:B------:R-:W-:Y:S02]  /*3970*/  @!UPT UIADD3 URZ, UPT, UPT, URZ, URZ, URZ ;  /* 0x000000fffffff290 */ /* 0x000fe4000fffe0ff */
[----:B------:R-:W-:Y:S02]  /*3980*/  @P3 MOV R13, R24 ;  /* 0x00000018000d3202 */ /* 0x000fe40000000f00 */
[----:B------:R-:W-:Y:S01]  /*3990*/  @P3 LOP3.LUT R8, R25, 0xffff, RZ, 0xc0, !PT ;  /* 0x0000ffff19083812 */ /* 0x000fe200078ec0ff */
[----:B--2---:R-:W-:Y:S06]  /*39a0*/  @!P0 BRA `(.L_x_66) ;  /* 0x0000000000a48947 */ /* 0x004fec0003800000 */
[----:B-1----:R-:W-:Y:S01]  /*39b0*/  IMAD.HI.U32 R35, R22, R7, RZ ;  /* 0x0000000716237227 */ /* 0x002fe200078e00ff */
[----:B------:R-:W-:Y:S02]  /*39c0*/  ISETP.NE.AND P0, PT, R6, 0x1, PT ;  /* 0x000000010600780c */ /* 0x000fe40003f05270 */
[----:B------:R-:W-:Y:S01]  /*39d0*/  ISETP.NE.AND P2, PT, R72, 0x1, PT ;  /* 0x000000014800780c */ /* 0x000fe20003f45270 */
[----:B----4-:R-:W-:Y:S01]  /*39e0*/  IMAD.HI.U32 R34, R19, R16, RZ ;  /* 0x0000001013227227 */ /* 0x010fe200078e00ff */
[----:B------:R-:W-:Y:S02]  /*39f0*/  SHF.R.U32.HI R35, RZ, R18, R35 ;  /* 0x00000012ff237219 */ /* 0x000fe40000011623 */
[----:B------:R-:W-:Y:S01]  /*3a00*/  ISETP.NE.AND P4, PT, R2, 0x1, PT ;  /* 0x000000010200780c */ /* 0x000fe20003f85270 */
[----:B------:R-:W-:Y:S01]  /*3a10*/  IMAD.HI.U32 R36, R13, R16, RZ ;  /* 0x000000100d247227 */ /* 0x000fe200078e00ff */
[----:B------:R-:W-:Y:S02]  /*3a20*/  SHF.R.U32.HI R34, RZ, R17, R34 ;  /* 0x00000011ff227219 */ /* 0x000fe40000011622 */
[----:B------:R-:W-:Y:S01]  /*3a30*/  SEL R3, R22, R35, !P0 ;  /* 0x0000002316037207 */ /* 0x000fe20004000000 */
[C---:B------:R-:W-:Y:S01]  /*3a40*/  IMAD.HI.U32 R35, R8.reuse, R7, RZ ;  /* 0x0000000708237227 */ /* 0x040fe200078e00ff */
[----:B------:R-:W-:Y:S02]  /*3a50*/  SEL R11, R19, R34, !P4 ;  /* 0x00000022130b7207 */ /* 0x000fe40006000000 */
[----:B------:R-:W-:Y:S01]  /*3a60*/  SHF.R.U32.HI R36, RZ, R17, R36 ;  /* 0x00000011ff247219 */ /* 0x000fe20000011624 */
[----:B------:R-:W-:Y:S01]  /*3a70*/  IMAD.HI.U32 R38, R3, R4, RZ ;  /* 0x0000000403267227 */ /* 0x000fe200078e00ff */
[----:B------:R-:W-:Y:S03]  /*3a80*/  SHF.R.U32.HI R35, RZ, R18, R35 ;  /* 0x00000012ff237219 */ /* 0x000fe60000011623 */
[----:B------:R-:W-:Y:S01]  /*3a90*/  IMAD.HI.U32 R34, R11, R4, RZ ;  /* 0x000000040b227227 */ /* 0x000fe200078e00ff */
[----:B------:R-:W-:Y:S02]  /*3aa0*/  @P2 SHF.R.U32.HI R3, RZ, R5, R38 ;  /* 0x00000005ff032219 */ /* 0x000fe40000011626 */
[----:B------:R-:W-:Y:S02]  /*3ab0*/  SEL R9, R8, R35, !P0 ;  /* 0x0000002308097207 */ /* 0x000fe40004000000 */
[----:B------:R-:W-:Y:S01]  /*3ac0*/  @P2 SHF.R.U32.HI R11, RZ, R5, R34 ;  /* 0x00000005ff0b2219 */ /* 0x000fe20000011622 */
[C---:B------:R-:W-:Y:S01]  /*3ad0*/  IMAD R10, R72.reuse, R3, RZ ;  /* 0x00000003480a7224 */ /* 0x040fe200078e02ff */
[----:B------:R-:W-:Y:S01]  /*3ae0*/  SEL R3, R13, R36, !P4 ;  /* 0x000000240d037207 */ /* 0x000fe20006000000 */
[C---:B------:R-:W-:Y:S03]  /*3af0*/  IMAD.HI.U32 R14, R9.reuse, R4, RZ ;  /* 0x00000004090e7227 */ /* 0x040fe600078e00ff */
[----:B------:R-:W-:Y:S01]  /*3b00*/  ISETP.GE.AND P0, PT, R9, R10, PT ;  /* 0x0000000a0900720c */ /* 0x000fe20003f06270 */
[C---:B------:R-:W-:Y:S01]  /*3b10*/  IMAD R12, R72.reuse, R11, RZ ;  /* 0x0000000b480c7224 */ /* 0x040fe200078e02ff */
[-C--:B------:R-:W-:Y:S04]  /*3b20*/  SHF.R.U32.HI R14, RZ, R5.reuse, R14 ;  /* 0x00000005ff0e7219 */ /* 0x080fe8000001160e */
[----:B------:R-:W-:Y:S02]  /*3b30*/  ISETP.GE.OR P0, PT, R3, R12, P0 ;  /* 0x0000000c0300720c */ /* 0x000fe40000706670 */
[----:B------:R-:W-:Y:S05]  /*3b40*/  SEL R15, R9, R14, !P2 ;  /* 0x0000000e090f7207 */ /* 0x000fea0005000000 */
[----:B------:R-:W-:Y:S04]  /*3b50*/  IMAD.MOV R14, RZ, RZ, -R15 ;  /* 0x000000ffff0e7224 */ /* 0x000fe800078e0a0f */
[----:B------:R-:W-:Y:S02]  /*3b60*/  IMAD R14, R72, R14, R9 ;  /* 0x0000000e480e7224 */ /* 0x000fe400078e0209 */
[C---:B------:R-:W-:Y:S05]  /*3b70*/  @!P0 IMAD.HI.U32 R10, R3.reuse, R4, RZ ;  /* 0x00000004030a8227 */ /* 0x040fea00078e00ff */
[----:B------:R-:W-:Y:S04]  /*3b80*/  @!P0 SHF.R.U32.HI R10, RZ, R5, R10 ;  /* 0x00000005ff0a8219 */ /* 0x000fe8000001160a */
[----:B------:R-:W-:Y:S01]  /*3b90*/  @!P0 SEL R0, R3, R10, !P2 ;  /* 0x0000000a03008207 */ /* 0x000fe20005000000 */
[----:B------:R-:W-:Y:S03]  /*3ba0*/  IMAD.MOV R10, RZ, RZ, -R3 ;  /* 0x000000ffff0a7224 */ /* 0x000fe600078e0a03 */
[----:B------:R-:W-:Y:S01]  /*3bb0*/  @!P0 IADD3 R15, PT, PT, R15, -R0, RZ ;  /* 0x800000000f0f8210 */ /* 0x000fe20007ffe0ff */
[----:B------:R-:W-:Y:S01]  /*3bc0*/  @!P0 IMAD R0, R11, R14, R0 ;  /* 0x0000000e0b008224 */ /* 0x000fe200078e0200 */
[----:B------:R-:W-:Y:S01]  /*3bd0*/  IADD3 R11, PT, PT, -R9, RZ, RZ ;  /* 0x000000ff090b7210 */ /* 0x000fe20007ffe1ff */
[----:B------:R-:W-:Y:S02]  /*3be0*/  IMAD R13, R2, R10, R13 ;  /* 0x0000000a020d7224 */ /* 0x000fe400078e020d */
[----:B------:R-:W-:Y:S02]  /*3bf0*/  @!P0 IMAD R9, R15, R72, R3 ;  /* 0x000000480f098224 */ /* 0x000fe400078e0203 */
[----:B------:R-:W-:Y:S02]  /*3c00*/  @!P0 IMAD.MOV.U32 R3, RZ, RZ, R0 ;  /* 0x000000ffff038224 */ /* 0x000fe400078e0000 */
[----:B------:R-:W-:Y:S02]  /*3c10*/  IMAD R8, R6, R11, R8 ;  /* 0x0000000b06087224 */ /* 0x000fe400078e0208 */
[----:B------:R-:W-:Y:S02]  /*3c20*/  IMAD R13, R3, R2, R13 ;  /* 0x00000002030d7224 */ /* 0x000fe400078e020d */
[----:B------:R-:W-:Y:S02]  /*3c30*/  IMAD R8, R9, R6, R8 ;  /* 0x0000000609087224 */ /* 0x000fe400078e0208 */
.L_x_66:
[----:B------:R-:W-:Y:S05]  /*3c40*/  BRA.U UP1, `(.L_x_67) ;  /* 0x0000000101107547 */ /* 0x000fea000b800000 */
[----:B------:R-:W-:Y:S04]  /*3c50*/  MOV R0, UR6 ;  /* 0x0000000600007c02 */ /* 0x000fe80008000f00 */
[----:B------:R-:W-:Y:S04]  /*3c60*/  SHF.L.U32 R3, R0, 0x1f, RZ ;  /* 0x0000001f00037819 */ /* 0x000fe800000006ff */
[----:B------:R-:W2:Y:S02]  /*3c70*/  SYNCS.PHASECHK.TRANS64.TRYWAIT P0, [UR7+0x78], R3 ;  /* 0x00007803ff0075a7 */ /* 0x000ea40008001107 */
[----:B--2---:R-:W-:Y:S05]  /*3c80*/  @!P0 BRA `(.L_x_68) ;  /* 0x0000007400148947 */ /* 0x004fea0003800000 */
.L_x_67:
[----:B------:R-:W-:Y:S02]  /*3c90*/  R2UR UR35, R21 ;  /* 0x00000000152372ca */ /* 0x000fe400000e0000 */
[----:B------:R-:W-:Y:S02]  /*3ca0*/  R2UR UR34, R20 ;  /* 0x00000000142272ca */ /* 0x000fe400000e0000 */
[----:B------:R-:W-:Y:S02]  /*3cb0*/  ISETP.NE.U32.AND P2, PT, RZ, UR4, PT ;  /* 0x00000004ff007c0c */ /* 0x000fe4000bf45070 */
[----:B------:R-:W-:Y:S02]  /*3cc0*/  SHF.L.U32 R12, R31, 0x1f, RZ ;  /* 0x0000001f1f0c7819 */ /* 0x000fe400000006ff */
[----:B------:R-:W-:Y:S05]  /*3cd0*/  ISETP.NE.AND.EX P2, PT, RZ, UR5, PT, P2 ;  /* 0x00000005ff007c0c */ /* 0x000fea000bf45320 */
[----:B------:R-:W-:Y:S02]  /*3ce0*/  USHF.L.U32 UR35, UR35, 0x7, URZ ;  /* 0x0000000723237899 */ /* 0x000fe400080006ff */
[----:B------:R-:W-:Y:S01]  /*3cf0*/  USHF.L.U32 UR34, UR34, 0x8, URZ ;  /* 0x0000000822227899 */ /* 0x000fe200080006ff */
[----:B------:R-:W-:Y:S11]  /*3d00*/  BRA.U !UP3, `(.L_x_69) ;  /* 0x000000010b347547 */ /* 0x000ff6000b800000 */
[----:B------:R-:W-:Y:S01]  /*3d10*/  UPLOP3.LUT UP0, UPT, UPT, UPT, UP2, 0x80, 0x8 ;  /* 0x000000000008789c */ /* 0x000fe20003f0f020 */
[----:B--2---:R-:W-:Y:S02]  /*3d20*/  HFMA2 R0, -RZ, RZ, 0, 5.9604644775390625e-08 ;  /* 0x00000001ff007431 */ /* 0x004fe400000001ff */
[----:B------:R-:W-:Y:S03]  /*3d30*/  IMAD.MOV.U32 R155, RZ, RZ, 0x1 ;  /* 0x00000001ff9b7424 */ /* 0x000fe600078e00ff */
[----:B------:R-:W-:Y:S05]  /*3d40*/  PLOP3.LUT P0, PT, PT, PT, UP0, 0x80, 0x8 ;  /* 0x000000000008781c */ /* 0x000fea0003f0f008 */
[----:B------:R-:W2:Y:S01]  /*3d50*/  @UP0 LDCU.64 UR10, c[0x0][0x888] ;  /* 0x00011100ff0a07ac */ /* 0x000ea20008000a00 */
[----:B------:R-:W-:Y:S07]  /*3d60*/  @UP0 UIMAD UR8, UR36, UR4, URZ ;  /* 0x00000004240802a4 */ /* 0x000fee000f8e02ff */
[----:B------:R-:W-:Y:S01]  /*3d70*/  @!P0 PRMT R155, R0, 0x7610, R155 ;  /* 0x00007610009b8816 */ /* 0x000fe2000000009b */
[----:B--2---:R-:W-:Y:S03]  /*3d80*/  @UP0 UIMAD.WIDE UR10, UR8, 0x4, UR10 ;  /* 0x00000004080a08a5 */ /* 0x004fe6000f8e020a */
[----:B------:R-:W2:Y:S03]  /*3d90*/  @!UP0 LDCU UR8, c[0x0][0x880] ;  /* 0x00011000ff0887ac */ /* 0x000ea60008000800 */
[----:B------:R-:W-:Y:S01]  /*3da0*/  IMAD.U32 R10, RZ, RZ, UR10 ;  /* 0x0000000aff0a7e24 */ /* 0x000fe2000f8e00ff */
[----:B------:R-:W-:Y:S05]  /*3db0*/  MOV R11, UR11 ;  /* 0x0000000b000b7c02 */ /* 0x000fea0008000f00 */
[----:B-----5:R3:W5:Y:S02]  /*3dc0*/  @P0 LDG.E R81, desc[UR46][R10.64] ;  /* 0x0000002e0a510981 */ /* 0x020764000c1e1900 */
[----:B--23--:R-:W-:Y:S07]  /*3dd0*/  @!P0 IMAD.U32 R81, RZ, RZ, UR8 ;  /* 0x00000008ff518e24 */ /* 0x00cfee000f8e00ff */
.L_x_69:
[----:B-----5:R-:W-:Y:S01]  /*3de0*/  @!P2 FSETP.EQ.AND P0, PT, R81, RZ, PT ;  /* 0x000000ff5100a20b */ /* 0x020fe20003f02000 */
[----:B------:R-:W-:Y:S01]  /*3df0*/  @!UPT UIADD3 URZ, UPT, UPT, URZ, URZ, URZ ;  /* 0x000000fffffff290 */ /* 0x000fe2000fffe0ff */
[----:B------:R-:W-:Y:S11]  /*3e00*/  @!P2 BRA `(.L_x_70) ;  /* 0x000000000014a947 */ /* 0x000ff60003800000 */
[----:B------:R-:W-:Y:S02]  /*3e10*/  LOP3.LUT P2, RZ, R155, 0xff, RZ, 0xc0, !PT ;  /* 0x000000ff9bff7812 */ /* 0x000fe4000784c0ff */
[----:B------:R-:W-:Y:S04]  /*3e20*/  PLOP3.LUT P0, PT, PT, PT, UP0, 0x80, 0x8 ;  /* 0x000000000008781c */ /* 0x000fe80003f0f008 */
[----:B------:R-:W-:Y:S07]  /*3e30*/  PLOP3.LUT P0, PT, P0, PT, PT, 0x8, 0x80 ;  /* 0x000000000080781c */ /* 0x000fee000070e170 */
[----:B------:R-:W-:Y:S11]  /*3e40*/  @P2 FSETP.EQ.AND P0, PT, R81, RZ, PT ;  /* 0x000000ff5100220b */ /* 0x000ff60003f02000 */
[----:B------:R-:W-:Y:S02]  /*3e50*/  @!UPT UIADD3 URZ, UPT, UPT, URZ, URZ, URZ ;  /* 0x000000fffffff290 */ /* 0x000fe4000fffe0ff */
.L_x_70:
[----:B------:R-:W3:Y:S01]  /*3e60*/  SYNCS.PHASECHK.TRANS64.TRYWAIT P2, [UR7+0x50], R12 ;  /* 0x0000500cff0075a7 */ /* 0x000ee20008041107 */
[----:B------:R-:W-:Y:S04]  /*3e70*/  ELECT P4, URZ, PT ;  /* 0x0000000000ff782f */ /* 0x000fe80003880000 */
[----:B------:R-:W-:Y:S11]  /*3e80*/  PLOP3.LUT P4, PT, P0, P4, PT, 0xf2, 0x2f ;  /* 0x00000000002f781c */ /* 0x000ff60000789e72 */
[----:B------:R-:W-:Y:S02]  /*3e90*/  @!UPT UIADD3 URZ, UPT, UPT, URZ, URZ, URZ ;  /* 0x000000fffffff290 */ /* 0x000fe4000fffe0ff */
[----:B-1----:R-:W-:Y:S05]  /*3ea0*/  @!P4 IADD3 R9, P0, PT, R32, 0x580, RZ ;  /* 0x000005802009c810 */ /* 0x002fea0007f1e0ff */
[----:B--2---:R-:W-:Y:S01]  /*3eb0*/  @!P4 IMAD.X R0, RZ, RZ, R33, P0 ;  /* 0x000000ffff00c224 */ /* 0x004fe200000e0621 */
[----:B---3--:R-:W-:Y:S07]  /*3ec0*/  @!P2 BRA `(.L_x_71) ;  /* 0x00000070009ca947 */ /* 0x008fee0003800000 */
.L_x_152:
[----:B------:R-:W-:Y:S01]  /*3ed0*/  @!P4 R2UR UR8, R0 ;  /* 0x000000000008c2ca */ /* 0x000fe200000e0000 */
[----:B------:R-:W-:Y:S01]  /*3ee0*/  VOTEU.ALL UP1, P4 ;  /* 0x0000000000ff7886 */ /* 0x000fe20002020000 */
[----:B------:R-:W-:Y:S01]  /*3ef0*/  @!P4 R2UR UR9, R9 ;  /* 0x000000000909c2ca */ /* 0x000fe200000e0000 */
[----:B------:R-:W-:Y:S01]  /*3f00*/  @!P4 IMAD.MOV.U32 R0, RZ, RZ, 0x4000 ;  /* 0x00004000ff00c424 */ /* 0x000fe200078e00ff */
[----:B------:R-:W-:Y:S01]  /*3f10*/  UMOV UR10, 0x0 ;  /* 0x00000000000a7882 */ /* 0x000fe20000000000 */
[----:B------:R-:W-:Y:S01]  /*3f20*/  UMOV UR11, 0x10000000 ;  /* 0x10000000000b7882 */ /* 0x000fe20000000000 */
[----:B------:R-:W-:Y:S01]  /*3f30*/  @!UP1 UIADD3 UR32, UPT, UPT, UR7, 0x400, URZ ;  /* 0x0000040007209890 */ /* 0x000fe2000fffe0ff */
[----:B------:R-:W-:Y:S01]  /*3f40*/  @!P4 IADD3 R9, P0, PT, R32, 0x580, RZ ;  /* 0x000005802009c810 */ /* 0x000fe20007f1e0ff */
[----:B------:R-:W-:Y:S05]  /*3f50*/  VOTEU.ALL UP1, P4 ;  /* 0x0000000000ff7886 */ /* 0x000fea0002020000 */
[----:B------:R-:W-:Y:S01]  /*3f60*/  IMAD.U32 R11, RZ, RZ, UR8 ;  /* 0x00000008ff0b7e24 */ /* 0x000fe2000f8e00ff */
[----:B------:R-:W-:Y:S01]  /*3f70*/  UPRMT UR8, UR37, 0x654, UR33 ;  /* 0x0000065425087896 */ /* 0x000fe20008000021 */
[----:B------:R-:W-:Y:S03]  /*3f80*/  IMAD.U32 R10, RZ, RZ, UR9 ;  /* 0x00000009ff0a7e24 */ /* 0x000fe6000f8e00ff */
[----:B------:R-:W-:Y:S02]  /*3f90*/  @!P4 R2UR UR15, R11 ;  /* 0x000000000b0fc2ca */ /* 0x000fe400000e0000 */
[----:B------:R-:W-:Y:S11]  /*3fa0*/  @!P4 R2UR UR14, R10 ;  /* 0x000000000a0ec2ca */ /* 0x000ff600000e0000 */
[----:B------:R-:W-:Y:S02]  /*3fb0*/  @!UPT UIADD3 URZ, UPT, UPT, URZ, URZ, URZ ;  /* 0x000000fffffff290 */ /* 0x000fe4000fffe0ff */
[----:B------:R2:W-:Y:S01]  /*3fc0*/  @!UP1 UTMALDG.3D [UR32], [UR14], desc[UR10] ;  /* 0x00000a200e0095b4 */ /* 0x0005e20008011000 */
[----:B------:R3:W-:Y:S01]  /*3fd0*/  @!P4 SYNCS.ARRIVE.TRANS64.RED.A0TR RZ, [UR7+0x30], R0 ;  /* 0x00003000ffffc9a7 */ /* 0x0007e20008300407 */
[----:B------:R-:W-:Y:S01]  /*3fe0*/  SYNCS.ARRIVE.TRANS64.RED.A1T0 RZ, [UR8], RZ ;  /* 0x000000ffffff79a7 */ /* 0x000fe20008100408 */
[----:B---3--:R-:W-:Y:S01]  /*3ff0*/  @!P4 IMAD.X R0, RZ, RZ, R33, P0 ;  /* 0x000000ffff00c224 */ /* 0x008fe200000e0621 */
[----:B------:R-:W3:Y:S02]  /*4000*/  SYNCS.PHASECHK.TRANS64.TRYWAIT P2, [UR7+0x58], R12 ;  /* 0x0000580cff0075a7 */ /* 0x000ee40008041107 */
[----:B--23--:R-:W-:Y:S05]  /*4010*/  @!P2 BRA `(.L_x_72) ;  /* 0x000000700060a947 */ /* 0x00cfea0003800000 */
.L_x_154:
        /* <DEDUP_REMOVED lines=8> */
[----:B------:R-:W-:Y:S01]  /*40a0*/  @!UP1 UIADD3 UR24, UPT, UPT, UR7, 0x4400, URZ ;  /* 0x0000440007189890 */ /* 0x000fe2000fffe0ff */
[----:B------:R-:W-:Y:S01]  /*40b0*/  VOTEU.ALL UP1, P4 ;  /* 0x0000000000ff7886 */ /* 0x000fe20002020000 */
[----:B------:R-:W-:Y:S01]  /*40c0*/  UMOV UR27, UR35 ;  /* 0x00000023001b7c82 */ /* 0x000fe20008000000 */
[----:B------:R-:W-:Y:S02]  /*40d0*/  UMOV UR28, UR36 ;  /* 0x00000024001c7c82 */ /* 0x000fe40008000000 */
[----:B------:R-:W-:Y:S01]  /*40e0*/  IMAD.U32 R11, RZ, RZ, UR8 ;  /* 0x00000008ff0b7e24 */ /* 0x000fe2000f8e00ff */
[----:B------:R-:W-:Y:S01]  /*40f0*/  UPRMT UR8, UR37, 0x654, UR25 ;  /* 0x0000065425087896 */ /* 0x000fe20008000019 */
[----:B------:R-:W-:Y:S02]  /*4100*/  IMAD.U32 R10, RZ, RZ, UR9 ;  /* 0x00000009ff0a7e24 */ /* 0x000fe4000f8e00ff */
[----:B------:R-:W-:Y:S01]  /*4110*/  @!P4 IMAD.X R20, RZ, RZ, R33, P0 ;  /* 0x000000ffff14c224 */ /* 0x000fe200000e0621 */
[----:B------:R-:W-:Y:S02]  /*4120*/  @!P4 R2UR UR15, R11 ;  /* 0x000000000b0fc2ca */ /* 0x000fe400000e0000 */
[----:B------:R-:W-:Y:S11]  /*4130*/  @!P4 R2UR UR14, R10 ;  /* 0x000000000a0ec2ca */ /* 0x000ff600000e0000 */
[----:B------:R-:W-:Y:S02]  /*4140*/  @!UPT UIADD3 URZ, UPT, UPT, URZ, URZ, URZ ;  /* 0x000000fffffff290 */ /* 0x000fe4000fffe0ff */
[----:B------:R2:W-:Y:S01]  /*4150*/  @!UP1 UTMALDG.3D [UR24], [UR14], desc[UR10] ;  /* 0x00000a180e0095b4 */ /* 0x0005e20008011000 */
[----:B------:R2:W-:Y:S01]  /*4160*/  @!P4 SYNCS.ARRIVE.TRANS64.RED.A0TR RZ, [UR7+0x38], R0 ;  /* 0x00003800ffffc9a7 */ /* 0x0005e20008300407 */
[----:B------:R-:W-:Y:S01]  /*4170*/  SYNCS.ARRIVE.TRANS64.RED.A1T0 RZ, [UR8], RZ ;  /* 0x000000ffffff79a7 */ /* 0x000fe20008100408 */
[----:B------:R-:W3:Y:S02]  /*4180*/  SYNCS.PHASECHK.TRANS64.TRYWAIT P2, [UR7+0x60], R12 ;  /* 0x0000600cff0075a7 */ /* 0x000ee40008041107 */
[----:B--23--:R-:W-:Y:S05]  /*4190*/  @!P2 BRA `(.L_x_73) ;  /* 0x000000700018a947 */ /* 0x00cfea0003800000 */
.L_x_156:
[----:B------:R-:W2:Y:S01]  /*41a0*/  LDC.64 R14, c[0x0][0xb10] ;  /* 0x0002c400ff0e7b82 */ /* 0x000ea20000000a00 */
[----:B------:R-:W-:Y:S01]  /*41b0*/  @!P4 R2UR UR8, R20 ;  /* 0x000000001408c2ca */ /* 0x000fe200000e0000 */
[----:B------:R-:W-:Y:S01]  /*41c0*/  VOTEU.ALL UP1, P4 ;  /* 0x0000000000ff7886 */ /* 0x000fe20002020000 */
[----:B------:R-:W-:Y:S01]  /*41d0*/  @!P4 R2UR UR9, R21 ;  /* 0x000000001509c2ca */ /* 0x000fe200000e0000 */
[----:B------:R-:W-:Y:S01]  /*41e0*/  UMOV UR10, 0x0 ;  /* 0x00000000000a7882 */ /* 0x000fe20000000000 */
[----:B------:R-:W-:Y:S03]  /*41f0*/  UMOV UR11, 0x10000000 ;  /* 0x10000000000b7882 */ /* 0x000fe60000000000 */
[----:B------:R-:W3:Y:S01]  /*4200*/  LDC.64 R10, c[0x0][0xb18] ;  /* 0x0002c600ff0a7b82 */ /* 0x000ee20000000a00 */
[----:B------:R-:W-:Y:S01]  /*4210*/  @!UP1 UIADD3 UR18, UPT, UPT, UR34, 0x80, URZ ;  /* 0x0000008022129890 */ /* 0x000fe2000fffe0ff */
[----:B------:R-:W-:Y:S01]  /*4220*/  @P3 SHF.R.U32.HI R28, RZ, 0x10, R25 ;  /* 0x00000010ff1c3819 */ /* 0x000fe20000011619 */
[----:B------:R-:W-:Y:S01]  /*4230*/  @!UP1 UIADD3 UR16, UPT, UPT, UR7, 0x8400, URZ ;  /* 0x0000840007109890 */ /* 0x000fe2000fffe0ff */
[----:B------:R-:W-:Y:S01]  /*4240*/  VIADD R30, R30, 0x1 ;  /* 0x000000011e1e7836 */ /* 0x000fe20000000000 */
[----:B------:R-:W-:Y:S03]  /*4250*/  VOTEU.ALL UP1, P4 ;  /* 0x0000000000ff7886 */ /* 0x000fe60002020000 */
[----:B------:R-:W5:Y:S01]  /*4260*/  @!P1 LDC R0, c[0x0][0xb20] ;  /* 0x0002c800ff009b82 */ /* 0x000f620000000800 */
[----:B------:R-:W-:Y:S01]  /*4270*/  UMOV UR19, UR35 ;  /* 0x0000002300137c82 */ /* 0x000fe20008000000 */
[----:B------:R-:W-:Y:S01]  /*4280*/  IMAD.U32 R21, RZ, RZ, UR8 ;  /* 0x00000008ff157e24 */ /* 0x000fe2000f8e00ff */
[----:B------:R-:W-:Y:S05]  /*4290*/  UMOV UR20, UR36 ;  /* 0x0000002400147c82 */ /* 0x000fea0008000000 */
[----:B-1----:R-:W1:Y:S01]  /*42a0*/  @!P1 LDC R3, c[0x0][0xb0c] ;  /* 0x0002c300ff039b82 */ /* 0x002e620000000800 */
[----:B------:R-:W-:Y:S01]  /*42b0*/  IMAD.U32 R20, RZ, RZ, UR9 ;  /* 0x00000009ff147e24 */ /* 0x000fe2000f8e00ff */
[----:B------:R-:W-:Y:S01]  /*42c0*/  UPRMT UR8, UR37, 0x654, UR17 ;  /* 0x0000065425087896 */ /* 0x000fe20008000011 */
[----:B------:R-:W-:Y:S03]  /*42d0*/  @!P4 R2UR UR15, R21 ;  /* 0x00000000150fc2ca */ /* 0x000fe600000e0000 */
[----:B------:R-:W-:Y:S01]  /*42e0*/  @!P4 R2UR UR14, R20 ;  /* 0x00000000140ec2ca */ /* 0x000fe200000e0000 */
[----:B------:R-:W-:Y:S11]  /*42f0*/  @!P4 IMAD.MOV.U32 R20, RZ, RZ, 0x4000 ;  /* 0x00004000ff14c424 */ /* 0x000ff600078e00ff */
[----:B------:R-:W-:Y:S01]  /*4300*/  @!UPT UIADD3 URZ, UPT, UPT, URZ, URZ, URZ ;  /* 0x000000fffffff290 */ /* 0x000fe2000fffe0ff */
[----:B------:R1:W-:Y:S01]  /*4310*/  @!UP1 UTMALDG.3D [UR16], [UR14], desc[UR10] ;  /* 0x00000a100e0095b4 */ /* 0x0003e20008011000 */
[----:B------:R1:W-:Y:S02]  /*4320*/  @!P4 SYNCS.ARRIVE.TRANS64.RED.A0TR RZ, [UR7+0x40], R20 ;  /* 0x00004014ffffc9a7 */ /* 0x0003e40008300407 */
[----:B-1----:R-:W-:Y:S01]  /*4330*/  @!P1 ISETP.NE.AND P2, PT, R3, 0x1, PT ;  /* 0x000000010300980c */ /* 0x002fe20003f45270 */
[C---:B--2---:R-:W-:Y:S01]  /*4340*/  @!P1 IMAD.HI.U32 R14, R13.reuse, R14, RZ ;  /* 0x0000000e0d0e9227 */ /* 0x044fe200078e00ff */
[----:B---3--:R-:W-:Y:S03]  /*4350*/  @!P1 ISETP.NE.AND P0, PT, R10, 0x1, PT ;  /* 0x000000010a00980c */ /* 0x008fe60003f05270 */
[C---:B------:R-:W-:Y:S01]  /*4360*/  @!P1 IMAD.HI.U32 R11, R8.reuse, R11, RZ ;  /* 0x0000000b080b9227 */ /* 0x040fe200078e00ff */
[----:B------:R-:W-:Y:S04]  /*4370*/  @!P1 SHF.R.U32.HI R14, RZ, R15, R14 ;  /* 0x0000000fff0e9219 */ /* 0x000fe8000001160e */
[----:B-----5:R-:W-:Y:S01]  /*4380*/  @!P1 SHF.R.U32.HI R9, RZ, R0, R11 ;  /* 0x00000000ff099219 */ /* 0x020fe2000001160b */
[----:B------:R-:W-:Y:S01]  /*4390*/  SYNCS.ARRIVE.TRANS64.RED.A1T0 RZ, [UR8], RZ ;  /* 0x000000ffffff79a7 */ /* 0x000fe20008100408 */
[----:B------:R-:W-:Y:S02]  /*43a0*/  @!P1 SEL R14, R13, R14, !P2 ;  /* 0x0000000e0d0e9207 */ /* 0x000fe40005000000 */
[----:B------:R-:W-:Y:S01]  /*43b0*/  @!P1 SEL R9, R8, R9, !P0 ;  /* 0x0000000908099207 */ /* 0x000fe20004000000 */
[----:B------:R-:W1:Y:S04]  /*43c0*/  SYNCS.PHASECHK.TRANS64.TRYWAIT P5, [UR7+0x68], R12 ;  /* 0x0000680cff0075a7 */ /* 0x000e6800080a1107 */
[----:B------:R-:W-:Y:S02]  /*43d0*/  @!P1 IMAD.IADD R0, R9, 0x1, -R14 ;  /* 0x0000000109009824 */ /* 0x000fe400078e0a0e */
[----:B------:R-:W-:Y:S02]  /*43e0*/  @!P1 IMAD.IADD R9, R14, 0x1, -R9 ;  /* 0x000000010e099824 */ /* 0x000fe400078e0a09 */
[----:B------:R-:W-:Y:S02]  /*43f0*/  @!P1 IMAD R13, R0, R3, R13 ;  /* 0x00000003000d9224 */ /* 0x000fe400078e020d */
[----:B------:R-:W-:Y:S01]  /*4400*/  @!P1 IMAD R8, R9, R10, R8 ;  /* 0x0000000a09089224 */ /* 0x000fe200078e0208 */
[----:B-1----:R-:W-:Y:S06]  /*4410*/  @!P5 BRA `(.L_x_74) ;  /* 0x0000006c0090d947 */ /* 0x002fec0003800000 */
.L_x_158:
[----:B-1----:R-:W-:Y:S01]  /*4420*/  @!P4 IADD3 R3, P0, PT, R32, 0x580, RZ ;  /* 0x000005802003c810 */ /* 0x002fe20007f1e0ff */
[----:B------:R-:W-:Y:S01]  /*4430*/  VOTEU.ALL UP1, P4 ;  /* 0x0000000000ff7886 */ /* 0x000fe20002020000 */
[----:B------:R-:W-:Y:S01]  /*4440*/  UMOV UR18, 0x0 ;  /* 0x0000000000127882 */ /* 0x000fe20000000000 */
[----:B------:R-:W-:Y:S01]  /*4450*/  UMOV UR19, 0x10000000 ;  /* 0x1000000000137882 */ /* 0x000fe20000000000 */
[----:B------:R-:W-:Y:S01]  /*4460*/  @!P4 R2UR UR9, R3 ;  /* 0x000000000309c2ca */ /* 0x000fe200000e0000 */
[----:B------:R-:W-:Y:S01]  /*4470*/  @!P4 IMAD.X R0, RZ, RZ, R33, P0 ;  /* 0x000000ffff00c224 */ /* 0x000fe200000e0621 */
[----:B------:R-:W-:Y:S01]  /*4480*/  @!UP1 UIADD3 UR10, UPT, UPT, UR34, 0xc0, URZ ;  /* 0x000000c0220a9890 */ /* 0x000fe2000fffe0ff */
[----:B------:R-:W-:Y:S01]  /*4490*/  ISETP.NE.AND P0, PT, R30, 0x2, PT ;  /* 0x000000021e00780c */ /* 0x000fe20003f05270 */
[----:B------:R-:W-:Y:S01]  /*44a0*/  UMOV UR11, UR35 ;  /* 0x00000023000b7c82 */ /* 0x000fe20008000000 */
[----:B------:R-:W-:Y:S01]  /*44b0*/  UMOV UR12, UR36 ;  /* 0x00000024000c7c82 */ /* 0x000fe20008000000 */
[----:B------:R-:W-:Y:S01]  /*44c0*/  @!P4 R2UR UR8, R0 ;  /* 0x000000000008c2ca */ /* 0x000fe200000e0000 */
[----:B------:R-:W-:Y:S01]  /*44d0*/  IMAD.IADD R20, R8, 0x1, R154 ;  /* 0x0000000108147824 */ /* 0x000fe200078e029a */
[----:B------:R-:W-:Y:S01]  /*44e0*/  @P3 R2UR UR36, R28 ;  /* 0x000000001c2432ca */ /* 0x000fe200000e0000 */
[----:B------:R-:W-:Y:S01]  /*44f0*/  IMAD.IADD R21, R13, 0x1, R156 ;  /* 0x000000010d157824 */ /* 0x000fe200078e029c */
[----:B------:R-:W-:Y:S02]  /*4500*/  SEL R0, RZ, 0x1, P0 ;  /* 0x00000001ff007807 */ /* 0x000fe40000000000 */
[----:B------:R-:W-:Y:S01]  /*4510*/  LOP3.LUT R31, R31, 0x1, RZ, 0x3c, !PT ;  /* 0x000000011f1f7812 */ /* 0x000fe200078e3cff */
[----:B------:R-:W-:Y:S01]  /*4520*/  IMAD.U32 R10, RZ, RZ, UR9 ;  /* 0x00000009ff0a7e24 */ /* 0x000fe2000f8e00ff */
[----:B------:R-:W-:Y:S01]  /*4530*/  @!UP1 UIADD3 UR9, UPT, UPT, UR7, 0x48, URZ ;  /* 0x0000004807099890 */ /* 0x000fe2000fffe0ff */
[----:B------:R-:W-:Y:S02]  /*4540*/  LOP3.LUT R29, R29, R0, RZ, 0x3c, !PT ;  /* 0x000000001d1d7212 */ /* 0x000fe400078e3cff */
[----:B------:R-:W-:Y:S02]  /*4550*/  SEL R30, R30, RZ, P0 ;  /* 0x000000ff1e1e7207 */ /* 0x000fe40000000000 */
[----:B------:R-:W-:Y:S01]  /*4560*/  IMAD.U32 R11, RZ, RZ, UR8 ;  /* 0x00000008ff0b7e24 */ /* 0x000fe2000f8e00ff */
[----:B------:R-:W-:Y:S01]  /*4570*/  @!P4 R2UR UR14, R10 ;  /* 0x000000000a0ec2ca */ /* 0x000fe200000e0000 */
[----:B------:R-:W-:Y:S01]  /*4580*/  @!UP1 UIADD3 UR8, UPT, UPT, UR7, 0xc400, URZ ;  /* 0x0000c40007089890 */ /* 0x000fe2000fffe0ff */
[----:B------:R-:W-:Y:S02]  /*4590*/  VOTEU.ALL UP1, P4 ;  /* 0x0000000000ff7886 */ /* 0x000fe40002020000 */
[----:B------:R-:W-:Y:S11]  /*45a0*/  @!P4 R2UR UR15, R11 ;  /* 0x000000000b0fc2ca */ /* 0x000ff600000e0000 */
[----:B------:R-:W-:Y:S02]  /*45b0*/  @!UPT UIADD3 URZ, UPT, UPT, URZ, URZ, URZ ;  /* 0x000000fffffff290 */ /* 0x000fe4000fffe0ff */
[----:B------:R2:W-:Y:S01]  /*45c0*/  @!UP1 UTMALDG.3D [UR8], [UR14], desc[UR18] ;  /* 0x000012080e0095b4 */ /* 0x0005e20008011000 */
[----:B------:R2:W-:Y:S01]  /*45d0*/  @!P4 SYNCS.ARRIVE.TRANS64.RED.A0TR RZ, [UR7+0x48], R23 ;  /* 0x00004817ffffc9a7 */ /* 0x0005e20008300407 */
[----:B------:R-:W-:Y:S01]  /*45e0*/  UPLOP3.LUT UP1, UPT, UPT, UPT, UPT, 0x80, 0x8 ;  /* 0x000000000008789c */ /* 0x000fe20003f2f070 */
[----:B------:R-:W-:Y:S01]  /*45f0*/  SYNCS.ARRIVE.TRANS64.RED.A1T0 RZ, [UR13], RZ ;  /* 0x000000ffffff79a7 */ /* 0x000fe2000810040d */
[----:B------:R-:W-:Y:S09]  /*4600*/  @P3 BRA `(.L_x_75) ;  /* 0xfffffff000943947 */ /* 0x000ff2000383ffff */
[----:B------:R-:W-:-:S04]  /*4610*/  SHF.L.U32 R3, R31, 0x1f, RZ ;  /* 0x0000001f1f037819 */ /* 0x000fc800000006ff */
[----:B------:R-:W1:Y:S02]  /*4620*/  SYNCS.PHASECHK.TRANS64.TRYWAIT P0, [UR7+0x50], R3 ;  /* 0x00005003ff0075a7 */ /* 0x000e640008001107 */
[----:B-1----:R-:W-:Y:S05]  /*4630*/  @!P0 BRA `(.L_x_76) ;  /* 0x0000006c00208947 */ /* 0x002fea0003800000 */
.L_x_160:
[----:B------:R-:W3:Y:S02]  /*4640*/  SYNCS.PHASECHK.TRANS64.TRYWAIT P0, [UR7+0x58], R3 ;  /* 0x00005803ff0075a7 */ /* 0x000ee40008001107 */
[----:B---3--:R-:W-:Y:S05]  /*4650*/  @!P0 BRA `(.L_x_77) ;  /* 0x0000006c00308947 */ /* 0x008fea0003800000 */
.L_x_162:
[----:B------:R-:W3:Y:S02]  /*4660*/  SYNCS.PHASECHK.TRANS64.TRYWAIT P0, [UR7+0x60], R3 ;  /* 0x00006003ff0075a7 */ /* 0x000ee40008001107 */
[----:B---3--:R-:W-:Y:S05]  /*4670*/  @!P0 BRA `(.L_x_78) ;  /* 0x0000006c00408947 */ /* 0x008fea0003800000 */
.L_x_164:
[----:B-1----:R-:W-:-:S07]  /*4680*/  MOV R0, UR7 ;  /* 0x0000000700007c02 */ /* 0x002fce0008000f00 */
.L_x_79:
[----:B-1----:R-:W-:-:S04]  /*4690*/  SHF.L.U32 R3, R31, 0x1f, RZ ;  /* 0x0000001f1f037819 */ /* 0x002fc800000006ff */
[----:B------:R1:W3:Y:S03]  /*46a0*/  SYNCS.PHASECHK.TRANS64.TRYWAIT P0, [R0+URZ+0x68], R3 ;  /* 0x00006803000075a7 */ /* 0x0002e600080011ff */
[----:B---3--:R-:W-:Y:S05]  /*46b0*/  @!P0 NANOSLEEP.SYNCS 0x989680 ;  /* 0x009896800000895d */ /* 0x008fea0003900000 */
[----:B------:R-:W3:Y:S02]  /*46c0*/  @!P0 SYNCS.PHASECHK.TRANS64 P0, [R0+URZ+0x68], R3 ;  /* 0x00006803000085a7 */ /* 0x000ee400080010ff */
[----:B--23--:R-:W-:Y:S05]  /*46d0*/  @P0 EXIT ;  /* 0x000000000000094d */ /* 0x00cfea0003800000 */
[----:B------:R-:W-:Y:S05]  /*46e0*/  BRA `(.L_x_79) ;  /* 0xfffffffc00e87947 */ /* 0x000fea000383ffff */
.L_x_64:
[----:B------:R-:W-:-:S06]  /*46f0*/  UISETP.GE.AND UP1, UPT, UR8, 0x4, UPT ;  /* 0x000000040800788c */ /* 0x000fcc000bf26270 */
[----:B------:R-:W-:-:S13]  /*4700*/  PLOP3.LUT P0, PT, PT, PT, UP1, 0x80, 0x8 ;  /* 0x000000000008781c */ /* 0x000fda0003f0f018 */
[----:B------:R-:W-:Y:S05]  /*4710*/  @!P0 EXIT ;  /* 0x000000000000894d */ /* 0x000fea0003800000 */
[----:B------:R-:W-:Y:S01]  /*4720*/  BAR.SYNC.DEFER_BLOCKING 0x6, 0xa0 ;  /* 0x0182800000007b1d */ /* 0x000fe20000010000 */
[C---:B------:R-:W-:Y:S01]  /*4730*/  IMAD.SHL.U32 R3, R170.reuse, 0x40, RZ ;  /* 0x00000040aa037824 */ /* 0x040fe200078e00ff */
[C---:B------:R-:W-:Y:S01]  /*4740*/  LOP3.LUT R161, R170.reuse, 0x1, RZ, 0xc0, !PT ;  /* 0x00000001aaa17812 */ /* 0x040fe200078ec0ff */
[C---:B------:R-:W-:Y:S02]  /*4750*/  IMAD.U32 R79, R170.reuse, 0x10000, RZ ;  /* 0x00010000aa4f7824 */ /* 0x040fe400078e00ff */
[----:B------:R-:W-:Y:S02]  /*4760*/  HFMA2 R167, -RZ, RZ, 0, 5.9604644775390625e-08 ;  /* 0x00000001ffa77431 */ /* 0x000fe400000001ff */
[C---:B------:R-:W-:Y:S01]  /*4770*/  IMAD.SHL.U32 R160, R170.reuse, 0x8, RZ ;  /* 0x00000008aaa07824 */ /* 0x040fe200078e00ff */
[----:B------:R-:W-:Y:S01]  /*4780*/  UMOV UR48, 0x400 ;  /* 0x0000040000307882 */ /* 0x000fe20000000000 */
[----:B------:R-:W1:Y:S01]  /*4790*/  LDC R159, c[0x0][0x370] ;  /* 0x0000dc00ff9f7b82 */ /* 0x000e620000000800 */
[----:B------:R-:W-:Y:S01]  /*47a0*/  ULEA UR48, UR37, UR48, 0x18 ;  /* 0x0000003025307291 */ /* 0x000fe2000f8ec0ff */
[----:B------:R-:W-:Y:S01]  /*47b0*/  ISETP.NE.U32.AND P0, PT, R161, 0x1, PT ;  /* 0x00000001a100780c */ /* 0x000fe20003f05070 */
[----:B------:R-:W-:Y:S01]  /*47c0*/  IMAD.MOV.U32 R169, RZ, RZ, 0x2 ;  /* 0x00000002ffa97424 */ /* 0x000fe200078e00ff */
[----:B------:R-:W-:Y:S01]  /*47d0*/  LOP3.LUT R5, R3, 0x1c0, RZ, 0xc0, !PT ;  /* 0x000001c003057812 */ /* 0x000fe200078ec0ff */
[----:B------:R-:W-:Y:S01]  /*47e0*/  UIADD3 UR4, UPT, UPT, UR48, 0x400, URZ ;  /* 0x0000040030047890 */ /* 0x000fe2000fffe0ff */
[----:B------:R-:W-:Y:S01]  /*47f0*/  LOP3.LUT R79, R79, 0x600000, RZ, 0xc0, !PT ;  /* 0x006000004f4f7812 */ /* 0x000fe200078ec0ff */
[----:B------:R-:W-:Y:S01]  /*4800*/  IMAD.MOV.U32 R168, RZ, RZ, 0x4 ;  /* 0x00000004ffa87424 */ /* 0x000fe200078e00ff */
[----:B------:R-:W2:Y:S01]  /*4810*/  LDC R74, c[0x0][0xb0c] ;  /* 0x0002c300ff4a7b82 */ /* 0x000ea20000000800 */
[----:B------:R-:W-:Y:S01]  /*4820*/  R2P PR, R170, 0x6 ;  /* 0x00000006aa007804 */ /* 0x000fe20000000000 */
[----:B------:R-:W-:Y:S01]  /*4830*/  IMAD.MOV.U32 R76, RZ, RZ, RZ ;  /* 0x000000ffff4c7224 */ /* 0x000fe200078e00ff */
[----:B------:R-:W-:Y:S01]  /*4840*/  LOP3.LUT R160, R5, 0x38, R160, 0xf8, !PT ;  /* 0x0000003805a07812 */ /* 0x000fe200078ef8a0 */
[----:B------:R-:W-:Y:S01]  /*4850*/  IMAD.MOV.U32 R166, RZ, RZ, RZ ;  /* 0x000000ffffa67224 */ /* 0x000fe200078e00ff */
[----:B------:R-:W-:Y:S01]  /*4860*/  P2R R2, PR, RZ, 0x1 ;  /* 0x00000001ff027803 */ /* 0x000fe20000000000 */
[----:B------:R-:W-:Y:S01]  /*4870*/  IMAD.MOV.U32 R173, RZ, RZ, RZ ;  /* 0x000000ffffad7224 */ /* 0x000fe200078e00ff */
[----:B------:R-:W-:Y:S01]  /*4880*/  LOP3.LUT R160, R160, 0x1e00, R3, 0xf8, !PT ;  /* 0x00001e00a0a07812 */ /* 0x000fe200078ef803 */
[----:B------:R-:W4:Y:S01]  /*4890*/  LDC R157, c[0x0][0xb20] ;  /* 0x0002c800ff9d7b82 */ /* 0x000f220000000800 */
[----:B------:R-:W3:Y:S01]  /*48a0*/  LDS R0, [UR48+0x110] ;  /* 0x00011030ff007984 */ /* 0x000ee20008000800 */
[----:B------:R-:W-:Y:S01]  /*48b0*/  LOP3.LUT R170, R170, 0x60, RZ, 0xc0, !PT ;  /* 0x00000060aaaa7812 */ /* 0x000fe200078ec0ff */
[----:B------:R-:W-:Y:S01]  /*48c0*/  IMAD.U32 R163, RZ, RZ, UR4 ;  /* 0x00000004ffa37e24 */ /* 0x000fe2000f8e00ff */
[----:B------:R-:W-:Y:S01]  /*48d0*/  MOV R165, RZ ;  /* 0x000000ff00a57202 */ /* 0x000fe20000000f00 */
[----:B------:R-:W1:Y:S01]  /*48e0*/  LDCU.64 UR52, c[0x0][0x348] ;  /* 0x00006900ff3477ac */ /* 0x000e620008000a00 */
[----:B------:R-:W-:-:S02]  /*48f0*/  SEL R169, R169, 0xfffffffe, !P1 ;  /* 0xfffffffea9a97807 */ /* 0x000fc40004800000 */
[----:B------:R-:W1:Y:S01]  /*4900*/  LDC R73, c[0x0][0xb30] ;  /* 0x0002cc00ff497b82 */ /* 0x000e620000000800 */
[----:B------:R-:W-:Y:S01]  /*4910*/  SEL R168, R168, 0xfffffffc, !P2 ;  /* 0xfffffffca8a87807 */ /* 0x000fe20005000000 */
[----:B------:R-:W1:Y:S01]  /*4920*/  LDCU.64 UR38, c[0x0][0x888] ;  /* 0x00011100ff2677ac */ /* 0x000e620008000a00 */
[----:B------:R-:W1:Y:S05]  /*4930*/  LDCU.64 UR44, c[0x0][0x890] ;  /* 0x00011200ff2c77ac */ /* 0x000e6a0008000a00 */
[----:B------:R-:W1:Y:S01]  /*4940*/  LDC.64 R152, c[0x0][0xb10] ;  /* 0x0002c400ff987b82 */ /* 0x000e620000000a00 */
[----:B------:R-:W-:Y:S01]  /*4950*/  UMOV UR49, URZ ;  /* 0x000000ff00317c82 */ /* 0x000fe20008000000 */
[----:B------:R-:W-:-:S06]  /*4960*/  UMOV UR51, URZ ;  /* 0x000000ff00337c82 */ /* 0x000fcc0008000000 */
[----:B------:R-:W1:Y:S08]  /*4970*/  LDC.64 R70, c[0x0][0xb18] ;  /* 0x0002c600ff467b82 */ /* 0x000e700000000a00 */
[----:B------:R-:W1:Y:S08]  /*4980*/  LDC.64 R68, c[0x0][0xb28] ;  /* 0x0002ca00ff447b82 */ /* 0x000e700000000a00 */
[----:B------:R-:W1:Y:S01]  /*4990*/  LDC.64 R150, c[0x0][0x8b0] ;  /* 0x00022c00ff967b82 */ /* 0x000e620000000a00 */
[----:B---3--:R-:W-:-:S07]  /*49a0*/  IMAD.IADD R79, R0, 0x1, R79 ;  /* 0x00000001004f7824 */ /* 0x008fce00078e024f */
[----:B------:R-:W3:Y:S08]  /*49b0*/  LDC.64 R148, c[0x0][0x8a8] ;  /* 0x00022a00ff947b82 */ /* 0x000ef00000000a00 */
[----:B--2-4-:R-:W1:Y:S02]  /*49c0*/  LDC R158, c[0x0][0x374] ;  /* 0x0000dd00ff9e7b82 */ /* 0x014e640000000800 */
.L_x_123:
[----:B------:R-:W-:Y:S02]  /*49d0*/  LEA R0, R173, UR48, 0x3 ;  /* 0x00000030ad007c11 */ /* 0x000fe4000f8e18ff */
[----:B------:R-:W-:Y:S02]  /*49e0*/  SHF.L.U32 R3, R165, 0x1f, RZ ;  /* 0x0000001fa5037819 */ /* 0x000fe400000006ff */
[----:B-1----:R-:W-:Y:S02]  /*49f0*/  LEA R16, R173, UR48, 0x4 ;  /* 0x00000030ad107c11 */ /* 0x002fe4000f8e20ff */
[----:B------:R-:W2:Y:S02]  /*4a00*/  SYNCS.PHASECHK.TRANS64.TRYWAIT P0, [R0+URZ+0x80], R3 ;  /* 0x00008003000075a7 */ /* 0x000ea400080011ff */
[----:B--2---:R-:W-:Y:S05]  /*4a10*/  @!P0 BRA `(.L_x_80) ;  /* 0x0000006800708947 */ /* 0x004fea0003800000 */
.L_x_165:
[----:B------:R-:W4:Y:S01]  /*4a20*/  LDC.64 R12, c[0x0][0xb10] ;  /* 0x0002c400ff0c7b82 */ /* 0x000f220000000a00 */
[----:B------:R-:W3:Y:S01]  /*4a30*/  LDS.128 R16, [R16+0xf0] ;  /* 0x0000f00010107984 */ /* 0x000ee20000000c00 */
[----:B-1----:R-:W-:Y:S01]  /*4a40*/  ISETP.NE.AND P1, PT, R73, 0x1, PT ;  /* 0x000000014900780c */ /* 0x002fe20003f25270 */
[----:B--2---:R-:W-:Y:S01]  /*4a50*/  VIADD R0, R0, 0x90 ;  /* 0x0000009000007836 */ /* 0x004fe20000000000 */
[----:B------:R-:W-:Y:S04]  /*4a60*/  ISETP.GE.AND P0, PT, R72, 0x1, PT ;  /* 0x000000014800780c */ /* 0x000fe80003f06270 */
[----:B------:R-:W1:Y:S01]  /*4a70*/  LDC.64 R10, c[0x0][0xb18] ;  /* 0x0002c600ff0a7b82 */ /* 0x000e620000000a00 */
[----:B------:R-:W-:Y:S01]  /*4a80*/  PRMT R0, RZ, 0x654, R0 ;  /* 0x00000654ff007816 */ /* 0x000fe20000000000 */
[----:B------:R-:W-:Y:S01]  /*4a90*/  @!PT LDS RZ, [RZ] ;  /* 0x00000000fffff984 */ /* 0x000fe20000000800 */
[----:B------:R-:W-:Y:S01]  /*4aa0*/  @!PT LDS RZ, [RZ] ;  /* 0x00000000fffff984 */ /* 0x000fe20000000800 */
[----:B------:R-:W-:Y:S01]  /*4ab0*/  @!PT LDS RZ, [RZ] ;  /* 0x00000000fffff984 */ /* 0x000fe20000000800 */
[----:B------:R-:W-:Y:S01]  /*4ac0*/  @!PT LDS RZ, [RZ] ;  /* 0x00000000fffff984 */ /* 0x000fe20000000800 */
[----:B------:R2:W-:Y:S06]  /*4ad0*/  MEMBAR.ALL.CTA ;  /* 0x0000000000007992 */ /* 0x0005ec0000008000 */
[----:B--2---:R-:W2:Y:S01]  /*4ae0*/  FENCE.VIEW.ASYNC.S ;  /* 0x00000000000073c6 */ /* 0x004ea20000000000 */
[----:B------:R-:W1:Y:S08]  /*4af0*/  @!P1 LDC R14, c[0x0][0xb20] ;  /* 0x0002c800ff0e9b82 */ /* 0x000e700000000800 */
[----:B------:R-:W1:Y:S01]  /*4b00*/  @!P1 LDC R9, c[0x0][0xb0c] ;  /* 0x0002c300ff099b82 */ /* 0x000e620000000800 */
[----:B--2---:R2:W-:Y:S01]  /*4b10*/  SYNCS.ARRIVE.TRANS64.RED.A1T0 RZ, [R0+URZ], RZ ;  /* 0x000000ff00ff79a7 */ /* 0x0045e200081004ff */
[----:B---3--:R-:W-:Y:S04]  /*4b20*/  LOP3.LUT P4, RZ, R18, 0x1, RZ, 0xc0, !PT ;  /* 0x0000000112ff7812 */ /* 0x008fe8000788c0ff */
[----:B------:R-:W-:Y:S09]  /*4b30*/  P2R R171, PR, RZ, 0x10 ;  /* 0x00000010ffab7803 */ /* 0x000ff20000000000 */
[----:B------:R-:W-:Y:S02]  /*4b40*/  @P4 MOV R77, R16 ;  /* 0x00000010004d4202 */ /* 0x000fe40000000f00 */
[----:B------:R-:W-:Y:S01]  /*4b50*/  @P4 LOP3.LUT R75, R17, 0xffff, RZ, 0xc0, !PT ;  /* 0x0000ffff114b4812 */ /* 0x000fe200078ec0ff */
[----:B--2-4-:R-:W-:Y:S06]  /*4b60*/  @!P0 BRA `(.L_x_81) ;  /* 0x0000000000a48947 */ /* 0x014fec0003800000 */
[----:B------:R-:W-:Y:S01]  /*4b70*/  IMAD.HI.U32 R24, R158, R71, RZ ;  /* 0x000000479e187227 */ /* 0x000fe200078e00ff */
[----:B------:R-:W-:Y:S02]  /*4b80*/  ISETP.NE.AND P0, PT, R70, 0x1, PT ;  /* 0x000000014600780c */ /* 0x000fe40003f05270 */
[----:B------:R-:W-:Y:S01]  /*4b90*/  ISETP.NE.AND P2, PT, R72, 0x1, PT ;  /* 0x000000014800780c */ /* 0x000fe20003f45270 */
[-C--:B------:R-:W-:Y:S01]  /*4ba0*/  IMAD.HI.U32 R22, R159, R152.reuse, RZ ;  /* 0x000000989f167227 */ /* 0x080fe200078e00ff */
[----:B------:R-:W-:Y:S02]  /*4bb0*/  SHF.R.U32.HI R23, RZ, R157, R24 ;  /* 0x0000009dff177219 */ /* 0x000fe40000011618 */
[----:B------:R-:W-:Y:S01]  /*4bc0*/  ISETP.NE.AND P3, PT, R74, 0x1, PT ;  /* 0x000000014a00780c */ /* 0x000fe20003f65270 */
[----:B------:R-:W-:Y:S01]  /*4bd0*/  IMAD.HI.U32 R28, R75, R71, RZ ;  /* 0x000000474b1c7227 */ /* 0x000fe200078e00ff */
[----:B------:R-:W-:Y:S02]  /*4be0*/  SHF.R.U32.HI R22, RZ, R153, R22 ;  /* 0x00000099ff167219 */ /* 0x000fe40000011616 */
[----:B------:R-:W-:Y:S01]  /*4bf0*/  SEL R3, R158, R23, !P0 ;  /* 0x000000179e037207 */ /* 0x000fe20004000000 */
[----:B------:R-:W-:Y:S01]  /*4c00*/  IMAD.HI.U32 R26, R77, R152, RZ ;  /* 0x000000984d1a7227 */ /* 0x000fe200078e00ff */
[----:B------:R-:W-:Y:S03]  /*4c10*/  SEL R7, R159, R22, !P3 ;  /* 0x000000169f077207 */ /* 0x000fe60005800000 */
[-C--:B------:R-:W-:Y:S01]  /*4c20*/  IMAD.HI.U32 R22, R3, R68.reuse, RZ ;  /* 0x0000004403167227 */ /* 0x080fe200078e00ff */
[----:B------:R-:W-:Y:S03]  /*4c30*/  SHF.R.U32.HI R26, RZ, R153, R26 ;  /* 0x00000099ff1a7219 */ /* 0x000fe6000001161a */
[----:B------:R-:W-:Y:S01]  /*4c40*/  IMAD.HI.U32 R24, R7, R68, RZ ;  /* 0x0000004407187227 */ /* 0x000fe200078e00ff */
[----:B------:R-:W-:Y:S02]  /*4c50*/  @P2 SHF.R.U32.HI R3, RZ, R69, R22 ;  /* 0x00000045ff032219 */ /* 0x000fe40000011616 */
[----:B------:R-:W-:Y:S02]  /*4c60*/  SHF.R.U32.HI R22, RZ, R157, R28 ;  /* 0x0000009dff167219 */ /* 0x000fe4000001161c */
[----:B------:R-:W-:Y:S01]  /*4c70*/  @P2 SHF.R.U32.HI R7, RZ, R69, R24 ;  /* 0x00000045ff072219 */ /* 0x000fe20000011618 */
[C---:B------:R-:W-:Y:S01]  /*4c80*/  IMAD R2, R72.reuse, R3, RZ ;  /* 0x0000000348027224 */ /* 0x040fe200078e02ff */
[----:B------:R-:W-:Y:S02]  /*4c90*/  SEL R5, R75, R22, !P0 ;  /* 0x000000164b057207 */ /* 0x000fe40004000000 */
[----:B------:R-:W-:Y:S01]  /*4ca0*/  SEL R3, R77, R26, !P3 ;  /* 0x0000001a4d037207 */ /* 0x000fe20005800000 */
[----:B------:R-:W-:Y:S01]  /*4cb0*/  IMAD R4, R72, R7, RZ ;  /* 0x0000000748047224 */ /* 0x000fe200078e02ff */
[C---:B------:R-:W-:Y:S01]  /*4cc0*/  ISETP.GE.AND P0, PT, R5.reuse, R2, PT ;  /* 0x000000020500720c */ /* 0x040fe20003f06270 */
[----:B------:R-:W-:Y:S03]  /*4cd0*/  IMAD.HI.U32 R6, R5, R68, RZ ;  /* 0x0000004405067227 */ /* 0x000fe600078e00ff */
[----:B------:R-:W-:Y:S01]  /*4ce0*/  ISETP.GE.OR P0, PT, R3, R4, P0 ;  /* 0x000000040300720c */ /* 0x000fe20000706670 */
[----:B------:R-:W-:Y:S01]  /*4cf0*/  IMAD.MOV R4, RZ, RZ, -R3 ;  /* 0x000000ffff047224 */ /* 0x000fe200078e0a03 */
[-C--:B------:R-:W-:Y:S03]  /*4d00*/  SHF.R.U32.HI R6, RZ, R69.reuse, R6 ;  /* 0x00000045ff067219 */ /* 0x080fe60000011606 */
[----:B------:R-:W-:Y:S01]  /*4d10*/  IMAD R77, R74, R4, R77 ;  /* 0x000000044a4d7224 */ /* 0x000fe200078e024d */
[----:B------:R-:W-:Y:S05]  /*4d20*/  SEL R15, R5, R6, !P2 ;  /* 0x00000006050f7207 */ /* 0x000fea0005000000 */
[----:B------:R-:W-:Y:S02]  /*4d30*/  IMAD.MOV R6, RZ, RZ, -R15 ;  /* 0x000000ffff067224 */ /* 0x000fe400078e0a0f */
[C---:B------:R-:W-:Y:S04]  /*4d40*/  @!P0 IMAD.HI.U32 R2, R3.reuse, R68, RZ ;  /* 0x0000004403028227 */ /* 0x040fe800078e00ff */
[----:B------:R-:W-:Y:S01]  /*4d50*/  IMAD R6, R72, R6, R5 ;  /* 0x0000000648067224 */ /* 0x000fe200078e0205 */
[----:B------:R-:W-:Y:S04]  /*4d60*/  @!P0 SHF.R.U32.HI R2, RZ, R69, R2 ;  /* 0x00000045ff028219 */ /* 0x000fe80000011602 */
[----:B------:R-:W-:Y:S02]  /*4d70*/  @!P0 SEL R0, R3, R2, !P2 ;  /* 0x0000000203008207 */ /* 0x000fe40005000000 */
[----:B------:R-:W-:Y:S02]  /*4d80*/  IADD3 R2, PT, PT, -R5, RZ, RZ ;  /* 0x000000ff05027210 */ /* 0x000fe40007ffe1ff */
[----:B------:R-:W-:Y:S01]  /*4d90*/  @!P0 IADD3 R8, PT, PT, R15, -R0, RZ ;  /* 0x800000000f088210 */ /* 0x000fe20007ffe0ff */
[----:B------:R-:W-:Y:S02]  /*4da0*/  @!P0 IMAD R0, R7, R6, R0 ;  /* 0x0000000607008224 */ /* 0x000fe400078e0200 */
[----:B------:R-:W-:Y:S02]  /*4db0*/  IMAD R75, R70, R2, R75 ;  /* 0x00000002464b7224 */ /* 0x000fe400078e024b */
[----:B------:R-:W-:Y:S02]  /*4dc0*/  @!P0 IMAD R5, R8, R72, R3 ;  /* 0x0000004808058224 */ /* 0x000fe400078e0203 */
[----:B------:R-:W-:Y:S04]  /*4dd0*/  @!P0 IMAD.MOV.U32 R3, RZ, RZ, R0 ;  /* 0x000000ffff038224 */ /* 0x000fe800078e0000 */
[----:B------:R-:W-:Y:S02]  /*4de0*/  IMAD R77, R3, R74, R77 ;  /* 0x0000004a034d7224 */ /* 0x000fe400078e024d */
[----:B------:R-:W-:Y:S07]  /*4df0*/  IMAD R75, R5, R70, R75 ;  /* 0x00000046054b7224 */ /* 0x000fee00078e024b */
.L_x_81:
[----:B-1----:R-:W-:Y:S01]  /*4e00*/  @!P1 ISETP.NE.AND P0, PT, R10, 0x1, PT ;  /* 0x000000010a00980c */ /* 0x002fe20003f05270 */
[----:B------:R-:W-:Y:S01]  /*4e10*/  @!P1 IMAD.HI.U32 R3, R75, R11, RZ ;  /* 0x0000000b4b039227 */ /* 0x000fe200078e00ff */
[----:B------:R-:W-:Y:S01]  /*4e20*/  R2UR UR42, R21 ;  /* 0x00000000152a72ca */ /* 0x000fe200000e0000 */
[----:B------:R-:W-:Y:S01]  /*4e30*/  BSSY.RECONVERGENT B6, `(.L_x_82) ;  /* 0x0000031000067945 */ /* 0x000fe20003800200 */
[----:B------:R-:W-:Y:S01]  /*4e40*/  R2UR UR41, R20 ;  /* 0x00000000142972ca */ /* 0x000fe200000e0000 */
[----:B------:R-:W-:Y:S01]  /*4e50*/  @!P1 IMAD.HI.U32 R0, R77, R12, RZ ;  /* 0x0000000c4d009227 */ /* 0x000fe200078e00ff */
[----:B------:R-:W-:Y:S02]  /*4e60*/  @!P1 SHF.R.U32.HI R2, RZ, R14, R3 ;  /* 0x0000000eff029219 */ /* 0x000fe40000011603 */
[----:B------:R-:W-:Y:S01]  /*4e70*/  @!P1 ISETP.NE.AND P2, PT, R9, 0x1, PT ;  /* 0x000000010900980c */ /* 0x000fe20003f45270 */
[----:B------:R-:W-:Y:S01]  /*4e80*/  VIADD R173, R173, 0x1 ;  /* 0x00000001adad7836 */ /* 0x000fe20000000000 */
[----:B------:R-:W-:Y:S02]  /*4e90*/  @!P1 SEL R2, R75, R2, !P0 ;  /* 0x000000024b029207 */ /* 0x000fe40004000000 */
[----:B------:R-:W-:Y:S02]  /*4ea0*/  @!P1 SHF.R.U32.HI R0, RZ, R13, R0 ;  /* 0x0000000dff009219 */ /* 0x000fe40000011600 */
[----:B------:R-:W-:Y:S01]  /*4eb0*/  LOP3.LUT P0, RZ, R163, 0x3f0, RZ, 0xc0, !PT ;  /* 0x000003f0a3ff7812 */ /* 0x000fe2000780c0ff */
[----:B------:R-:W-:Y:S01]  /*4ec0*/  USHF.L.U32 UR42, UR42, 0x7, URZ ;  /* 0x000000072a2a7899 */ /* 0x000fe200080006ff */
[----:B------:R-:W-:Y:S01]  /*4ed0*/  @!P1 SEL R3, R77, R0, !P2 ;  /* 0x000000004d039207 */ /* 0x000fe20005000000 */
[----:B------:R-:W-:Y:S01]  /*4ee0*/  USHF.L.U32 UR41, UR41, 0x8, URZ ;  /* 0x0000000829297899 */ /* 0x000fe200080006ff */
[----:B------:R-:W-:Y:S03]  /*4ef0*/  @P4 SHF.R.U32.HI R164, RZ, 0x10, R17 ;  /* 0x00000010ffa44819 */ /* 0x000fe60000011611 */
[----:B------:R-:W-:Y:S02]  /*4f00*/  @!P1 IMAD.IADD R0, R2, 0x1, -R3 ;  /* 0x0000000102009824 */ /* 0x000fe400078e0a03 */
[----:B------:R-:W-:Y:S02]  /*4f10*/  @!P1 IMAD.IADD R2, R3, 0x1, -R2 ;  /* 0x0000000103029824 */ /* 0x000fe400078e0a02 */
[----:B------:R-:W-:Y:S02]  /*4f20*/  @!P1 IMAD R77, R0, R9, R77 ;  /* 0x00000009004d9224 */ /* 0x000fe400078e024d */
[----:B------:R-:W-:Y:S01]  /*4f30*/  @!P1 IMAD R75, R2, R10, R75 ;  /* 0x0000000a024b9224 */ /* 0x000fe200078e024b */
[----:B------:R-:W-:Y:S06]  /*4f40*/  @!P0 BRA `(.L_x_83) ;  /* 0x00000000007c8947 */ /* 0x000fec0003800000 */
[----:B------:R-:W1:Y:S01]  /*4f50*/  LDCU.64 UR8, c[0x4][0x80] ;  /* 0x01001000ff0877ac */ /* 0x000e620008000a00 */
[----:B------:R-:W-:Y:S01]  /*4f60*/  MOV R2, 0x0 ;  /* 0x0000000000027802 */ /* 0x000fe20000000f00 */
[----:B------:R-:W-:Y:S02]  /*4f70*/  HFMA2 R12, -RZ, RZ, 0, 5.9604644775390625e-08 ;  /* 0x00000001ff0c7431 */ /* 0x000fe400000001ff */
[----:B------:R-:W-:Y:S01]  /*4f80*/  IMAD.MOV.U32 R8, RZ, RZ, 0x70 ;  /* 0x00000070ff087424 */ /* 0x000fe200078e00ff */
[----:B------:R2:W3:Y:S01]  /*4f90*/  LDC.64 R14, c[0x4][R2] ;  /* 0x01000000020e7b82 */ /* 0x0004e20000000a00 */
[----:B------:R-:W4:Y:S01]  /*4fa0*/  LDCU.64 UR6, c[0x4][0x88] ;  /* 0x01001100ff0677ac */ /* 0x000f220008000a00 */
[----:B------:R-:W-:Y:S01]  /*4fb0*/  IMAD.MOV.U32 R13, RZ, RZ, RZ ;  /* 0x000000ffff0d7224 */ /* 0x000fe200078e00ff */
[----:B------:R-:W2:Y:S01]  /*4fc0*/  LDCU.64 UR4, c[0x4][0x8] ;  /* 0x01000100ff0477ac */ /* 0x000ea20008000a00 */
[----:B-1----:R-:W-:Y:S01]  /*4fd0*/  MOV R5, UR9 ;  /* 0x0000000900057c02 */ /* 0x002fe20008000f00 */
[----:B------:R-:W-:Y:S01]  /*4fe0*/  IMAD.U32 R4, RZ, RZ, UR8 ;  /* 0x00000008ff047e24 */ /* 0x000fe2000f8e00ff */
[----:B----4-:R-:W-:Y:S01]  /*4ff0*/  MOV R7, UR7 ;  /* 0x0000000700077c02 */ /* 0x010fe20008000f00 */
[----:B------:R-:W-:Y:S01]  /*5000*/  IMAD.U32 R6, RZ, RZ, UR6 ;  /* 0x00000006ff067e24 */ /* 0x000fe2000f8e00ff */
[----:B--2---:R-:W-:Y:S01]  /*5010*/  MOV R11, UR5 ;  /* 0x00000005000b7c02 */ /* 0x004fe20008000f00 */
[----:B------:R-:W-:Y:S02]  /*5020*/  IMAD.U32 R10, RZ, RZ, UR4 ;  /* 0x00000004ff0a7e24 */ /* 0x000fe4000f8e00ff */
[----:B------:R-:W-:Y:S07]  /*5030*/  LEPC R20, `(.L_x_84) ;  /* 0x000000001014794e */ /* 0x000fee0000000000 */
[----:B---3-5:R-:W-:Y:S05]  /*5040*/  CALL.ABS.NOINC R14 ;  /* 0x000000000e007343 */ /* 0x028fea0003c00000 */
.L_x_84:
[----:B------:R-:W1:Y:S01]  /*5050*/  LDCU.64 UR8, c[0x4][0x80] ;  /* 0x01001000ff0877ac */ /* 0x000e620008000a00 */
[----:B------:R-:W2:Y:S01]  /*5060*/  LDC.64 R2, c[0x4][R2] ;  /* 0x0100000002027b82 */ /* 0x000ea20000000a00 */
[----:B------:R-:W-:Y:S02]  /*5070*/  HFMA2 R12, -RZ, RZ, 0, 5.9604644775390625e-08 ;  /* 0x00000001ff0c7431 */ /* 0x000fe400000001ff */
[----:B------:R-:W-:Y:S02]  /*5080*/  IMAD.MOV.U32 R8, RZ, RZ, 0x70 ;  /* 0x00000070ff087424 */ /* 0x000fe400078e00ff */
[----:B------:R-:W-:Y:S01]  /*5090*/  IMAD.MOV.U32 R13, RZ, RZ, RZ ;  /* 0x000000ffff0d7224 */ /* 0x000fe200078e00ff */
[----:B------:R-:W3:Y:S01]  /*50a0*/  LDCU.64 UR6, c[0x4][0x88] ;  /* 0x01001100ff0677ac */ /* 0x000ee20008000a00 */
[----:B------:R-:W4:Y:S01]  /*50b0*/  LDCU.64 UR4, c[0x4][0x8] ;  /* 0x01000100ff0477ac */ /* 0x000f220008000a00 */
[----:B-1----:R-:W-:Y:S02]  /*50c0*/  MOV R4, UR8 ;  /* 0x0000000800047c02 */ /* 0x002fe40008000f00 */
[----:B------:R-:W-:Y:S02]  /*50d0*/  MOV R5, UR9 ;  /* 0x0000000900057c02 */ /* 0x000fe40008000f00 */
[----:B---3--:R-:W-:Y:S01]  /*50e0*/  MOV R7, UR7 ;  /* 0x0000000700077c02 */ /* 0x008fe20008000f00 */
[----:B------:R-:W-:Y:S01]  /*50f0*/  IMAD.U32 R6, RZ, RZ, UR6 ;  /* 0x00000006ff067e24 */ /* 0x000fe2000f8e00ff */
[----:B----4-:R-:W-:Y:S01]  /*5100*/  MOV R11, UR5 ;  /* 0x00000005000b7c02 */ /* 0x010fe20008000f00 */
[----:B------:R-:W-:Y:S02]  /*5110*/  IMAD.U32 R10, RZ, RZ, UR4 ;  /* 0x00000004ff0a7e24 */ /* 0x000fe4000f8e00ff */
[----:B------:R-:W-:Y:S07]  /*5120*/  LEPC R20, `(.L_x_83) ;  /* 0x000000001014794e */ /* 0x000fee0000000000 */
[----:B--2---:R-:W-:Y:S05]  /*5130*/  CALL.ABS.NOINC R2 ;  /* 0x0000000002007343 */ /* 0x004fea0003c00000 */
.L_x_83:
[----:B------:R-:W-:Y:S05]  /*5140*/  BSYNC.RECONVERGENT B6 ;  /* 0x0000000000067941 */ /* 0x000fea0003800200 */
.L_x_82:
[----:B------:R-:W-:Y:S01]  /*5150*/  ISETP.NE.U32.AND P4, PT, R150, RZ, PT ;  /* 0x000000ff9600720c */ /* 0x000fe20003f85070 */
[----:B------:R-:W-:Y:S01]  /*5160*/  UISETP.NE.AND UP2, UPT, UR50, URZ, UPT ;  /* 0x000000ff3200728c */ /* 0x000fe2000bf45270 */
[----:B------:R-:W-:Y:S01]  /*5170*/  ISETP.NE.U32.AND P2, PT, RZ, UR38, PT ;  /* 0x00000026ff007c0c */ /* 0x000fe2000bf45070 */
[----:B------:R-:W-:Y:S01]  /*5180*/  UISETP.NE.U32.AND UP1, UPT, UR44, URZ, UPT ;  /* 0x000000ff2c00728c */ /* 0x000fe2000bf25070 */
[----:B------:R-:W-:Y:S01]  /*5190*/  ISETP.NE.AND.EX P4, PT, R151, RZ, PT, P4 ;  /* 0x000000ff9700720c */ /* 0x000fe20003f85340 */
[----:B------:R-:W-:Y:S01]  /*51a0*/  UPLOP3.LUT UP0, UPT, UPT, UPT, UPT, 0x40, 0x4 ;  /* 0x000000000004789c */ /* 0x000fe20003f0e870 */
[----:B------:R-:W-:Y:S01]  /*51b0*/  ISETP.NE.AND.EX P2, PT, RZ, UR39, PT, P2 ;  /* 0x00000027ff007c0c */ /* 0x000fe2000bf45320 */
[----:B------:R-:W-:Y:S01]  /*51c0*/  UISETP.NE.AND.EX UP1, UPT, UR45, URZ, UPT, UP1 ;  /* 0x000000ff2d00728c */ /* 0x000fe2000bf25310 */
[----:B------:R-:W-:Y:S04]  /*51d0*/  PLOP3.LUT P1, PT, PT, PT, UP2, 0x80, 0x8 ;  /* 0x000000000008781c */ /* 0x000fe80003f2f028 */
[----:B------:R-:W-:Y:S06]  /*51e0*/  @UP2 UPLOP3.LUT UP0, UPT, UPT, UPT, UP1, 0x80, 0x8 ;  /* 0x000000000008289c */ /* 0x000fec0003f0f010 */
[----:B------:R-:W-:Y:S01]  /*51f0*/  PLOP3.LUT P0, PT, PT, PT, UP0, 0x80, 0x8 ;  /* 0x000000000008781c */ /* 0x000fe20003f0f008 */
[----:B------:R-:W-:Y:S01]  /*5200*/  @!UPT UIADD3 URZ, UPT, UPT, URZ, URZ, URZ ;  /* 0x000000fffffff290 */ /* 0x000fe2000fffe0ff */
[----:B------:R-:W-:Y:S11]  /*5210*/  BRA.U !UP1, `(.L_x_85) ;  /* 0x0000000109387547 */ /* 0x000ff6000b800000 */
[----:B------:R-:W-:Y:S01]  /*5220*/  UISETP.NE.U32.AND UP0, UPT, UR38, URZ, UPT ;  /* 0x000000ff2600728c */ /* 0x000fe2000bf05070 */
[----:B------:R-:W-:Y:S02]  /*5230*/  HFMA2 R0, -RZ, RZ, 0, 5.9604644775390625e-08 ;  /* 0x00000001ff007431 */ /* 0x000fe400000001ff */
[----:B------:R-:W-:Y:S01]  /*5240*/  IMAD.MOV.U32 R155, RZ, RZ, 0x1 ;  /* 0x00000001ff9b7424 */ /* 0x000fe200078e00ff */
[----:B------:R-:W-:Y:S06]  /*5250*/  UISETP.NE.AND.EX UP0, UPT, UR39, URZ, UPT, UP0 ;  /* 0x000000ff2700728c */ /* 0x000fec000bf05300 */
[----:B------:R-:W-:Y:S05]  /*5260*/  PLOP3.LUT P3, PT, PT, PT, UP0, 0x80, 0x8 ;  /* 0x000000000008781c */ /* 0x000fea0003f6f008 */
[----:B------:R-:W1:Y:S01]  /*5270*/  @UP0 LDCU.64 UR6, c[0x0][0x888] ;  /* 0x00011100ff0607ac */ /* 0x000e620008000a00 */
[----:B------:R-:W-:Y:S07]  /*5280*/  @UP0 UIMAD UR4, UR36, UR44, URZ ;  /* 0x0000002c240402a4 */ /* 0x000fee000f8e02ff */
[----:B------:R-:W-:Y:S01]  /*5290*/  @!P3 PRMT R155, R0, 0x7610, R155 ;  /* 0x00007610009bb816 */ /* 0x000fe2000000009b */
[----:B-1----:R-:W-:Y:S03]  /*52a0*/  @UP0 UIMAD.WIDE UR6, UR4, 0x4, UR6 ;  /* 0x00000004040608a5 */ /* 0x002fe6000f8e0206 */
[----:B------:R-:W1:Y:S03]  /*52b0*/  @!UP0 LDCU UR4, c[0x0][0x880] ;  /* 0x00011000ff0487ac */ /* 0x000e660008000800 */
[----:B------:R-:W-:Y:S01]  /*52c0*/  IMAD.U32 R2, RZ, RZ, UR6 ;  /* 0x00000006ff027e24 */ /* 0x000fe2000f8e00ff */
[----:B------:R-:W-:Y:S05]  /*52d0*/  MOV R3, UR7 ;  /* 0x0000000700037c02 */ /* 0x000fea0008000f00 */
[----:B-----5:R2:W5:Y:S02]  /*52e0*/  @P3 LDG.E R81, desc[UR46][R2.64] ;  /* 0x0000002e02513981 */ /* 0x020564000c1e1900 */
[----:B-12---:R-:W-:Y:S02]  /*52f0*/  @!P3 IMAD.U32 R81, RZ, RZ, UR4 ;  /* 0x00000004ff51be24 */ /* 0x006fe4000f8e00ff */
.L_x_85:
[----:B------:R-:W-:Y:S05]  /*5300*/  @!P4 BRA `(.L_x_86) ;  /* 0x000000000020c947 */ /* 0x000fea0003800000 */
[----:B------:R-:W-:Y:S04]  /*5310*/  ISETP.NE.U32.AND P3, PT, R148, RZ, PT ;  /* 0x000000ff9400720c */ /* 0x000fe80003f65070 */
[----:B------:R-:W-:Y:S11]  /*5320*/  ISETP.NE.AND.EX P3, PT, R149, RZ, PT, P3 ;  /* 0x000000ff9500720c */ /* 0x000ff60003f65330 */
[----:B------:R-:W-:Y:S02]  /*5330*/  @!UPT UIADD3 URZ, UPT, UPT, URZ, URZ, URZ ;  /* 0x000000fffffff290 */ /* 0x000fe4000fffe0ff */
[----:B------:R-:W1:Y:S01]  /*5340*/  @P3 LDC.64 R2, c[0x0][0x8a8] ;  /* 0x00022a00ff023b82 */ /* 0x000e620000000a00 */
[----:B------:R-:W-:Y:S04]  /*5350*/  @P3 IMAD R0, R150, UR36, RZ ;  /* 0x0000002496003c24 */ /* 0x000fe8000f8e02ff */
[----:B-1----:R-:W-:Y:S05]  /*5360*/  @P3 IMAD.WIDE R2, R0, 0x4, R2 ;  /* 0x0000000400023825 */ /* 0x002fea00078e0202 */
[----:B-----5:R1:W5:Y:S02]  /*5370*/  @P3 LDG.E R78, desc[UR46][R2.64] ;  /* 0x0000002e024e3981 */ /* 0x020364000c1e1900 */
[----:B-1----:R-:W2:Y:S02]  /*5380*/  @!P3 LDC R78, c[0x0][0x8a0] ;  /* 0x00022800ff4ebb82 */ /* 0x002ea40000000800 */
.L_x_86:
[----:B-----5:R-:W-:Y:S01]  /*5390*/  FSETP.NEU.AND P3, PT, R81, RZ, PT ;  /* 0x000000ff5100720b */ /* 0x020fe20003f6d000 */
[----:B------:R-:W-:Y:S01]  /*53a0*/  IMAD.SHL.U32 R178, R160, 0x2, RZ ;  /* 0x00000002a0b27824 */ /* 0x000fe200078e00ff */
[----:B------:R-:W-:Y:S01]  /*53b0*/  SEL R3, RZ, 0xffffffff, P2 ;  /* 0xffffffffff037807 */ /* 0x000fe20001000000 */
[----:B------:R-:W-:Y:S01]  /*53c0*/  IMAD.SHL.U32 R100, R168, 0x10, RZ ;  /* 0x00000010a8647824 */ /* 0x000fe200078e00ff */
[----:B------:R-:W-:Y:S01]  /*53d0*/  @P1 LOP3.LUT P2, RZ, R155, 0xff, RZ, 0xc0, !PT ;  /* 0x000000ff9bff1812 */ /* 0x000fe2000784c0ff */
[----:B------:R-:W-:Y:S01]  /*53e0*/  VIADD R179, R178, UR48 ;  /* 0x00000030b2b37c36 */ /* 0x000fe20008000000 */
[----:B------:R-:W-:Y:S01]  /*53f0*/  @P1 SEL R2, RZ, 0xffffffff, P3 ;  /* 0xffffffffff021807 */ /* 0x000fe20001800000 */
[----:B------:R-:W-:Y:S01]  /*5400*/  IMAD.SHL.U32 R102, R169, 0x10, RZ ;  /* 0x00000010a9667824 */ /* 0x000fe200078e00ff */
[----:B------:R-:W-:Y:S01]  /*5410*/  LOP3.LUT R167, R167, 0x1, RZ, 0x3c, !PT ;  /* 0x00000001a7a77812 */ /* 0x000fe200078e3cff */
[----:B------:R-:W-:Y:S01]  /*5420*/  IMAD.IADD R175, R179, 0x1, R100 ;  /* 0x00000001b3af7824 */ /* 0x000fe200078e0264 */
[----:B------:R-:W-:Y:S01]  /*5430*/  @P0 SEL R2, R3, R2, !P2 ;  /* 0x0000000203020207 */ /* 0x000fe20005000000 */
[----:B------:R-:W-:Y:S01]  /*5440*/  BSSY B1, `(.L_x_87) ;  /* 0x000004f000017945 */ /* 0x000fe20003800000 */
[----:B------:R-:W-:Y:S01]  /*5450*/  LEA R87, R76, UR48, 0x3 ;  /* 0x000000304c577c11 */ /* 0x000fe2000f8e18ff */
[----:B------:R-:W-:Y:S01]  /*5460*/  IMAD.MOV.U32 R103, RZ, RZ, 0x1 ;  /* 0x00000001ff677424 */ /* 0x000fe200078e00ff */
[----:B------:R-:W-:Y:S01]  /*5470*/  @P1 LOP3.LUT R2, R2, 0x1, RZ, 0xc0, !PT ;  /* 0x0000000102021812 */ /* 0x000fe200078ec0ff */
[----:B------:R-:W-:Y:S01]  /*5480*/  IMAD R80, R76, 0x100, R79 ;  /* 0x000001004c507824 */ /* 0x000fe200078e024f */
[----:B------:R-:W-:Y:S01]  /*5490*/  SHF.L.U32 R0, R166, 0x1f, RZ ;  /* 0x0000001fa6007819 */ /* 0x000fe200000006ff */
[----:B------:R-:W-:Y:S01]  /*54a0*/  IMAD.MOV.U32 R101, RZ, RZ, RZ ;  /* 0x000000ffff657224 */ /* 0x000fe200078e00ff */
[----:B------:R-:W-:Y:S02]  /*54b0*/  ISETP.NE.U32.OR P5, PT, R2, 0x1, !P1 ;  /* 0x000000010200780c */ /* 0x000fe40004fa5470 */
[----:B------:R-:W-:Y:S02]  /*54c0*/  CS2R R146, SRZ ;  /* 0x0000000000927805 */ /* 0x000fe4000001ff00 */
[----:B------:R-:W-:Y:S02]  /*54d0*/  PLOP3.LUT P2, PT, PT, PT, UP1, 0x80, 0x8 ;  /* 0x000000000008781c */ /* 0x000fe40003f4f018 */
[----:B------:R-:W-:Y:S02]  /*54e0*/  CS2R R144, SRZ ;  /* 0x0000000000907805 */ /* 0x000fe4000001ff00 */
[----:B------:R-:W-:Y:S02]  /*54f0*/  SEL R2, RZ, 0xffffffff, P3 ;  /* 0xffffffffff027807 */ /* 0x000fe40001800000 */
[----:B------:R-:W-:Y:S02]  /*5500*/  CS2R R138, SRZ ;  /* 0x00000000008a7805 */ /* 0x000fe4000001ff00 */
[----:B------:R-:W-:Y:S02]  /*5510*/  LOP3.LUT P3, R172, R155, 0xff, RZ, 0xc0, !PT ;  /* 0x000000ff9bac7812 */ /* 0x000fe4000786c0ff */
[----:B------:R-:W-:Y:S02]  /*5520*/  CS2R R136, SRZ ;  /* 0x0000000000887805 */ /* 0x000fe4000001ff00 */
[----:B------:R-:W-:Y:S02]  /*5530*/  P2R R176, PR, RZ, 0x20 ;  /* 0x00000020ffb07803 */ /* 0x000fe40000000000 */
[----:B------:R-:W-:Y:S02]  /*5540*/  CS2R R130, SRZ ;  /* 0x0000000000827805 */ /* 0x000fe4000001ff00 */
[----:B------:R-:W-:Y:S02]  /*5550*/  CS2R R128, SRZ ;  /* 0x0000000000807805 */ /* 0x000fe4000001ff00 */
[----:B------:R-:W-:Y:S02]  /*5560*/  CS2R R122, SRZ ;  /* 0x00000000007a7805 */ /* 0x000fe4000001ff00 */
[----:B------:R-:W-:Y:S02]  /*5570*/  CS2R R120, SRZ ;  /* 0x0000000000787805 */ /* 0x000fe4000001ff00 */
[----:B------:R-:W-:Y:S02]  /*5580*/  @P5 SHF.L.U32 R4, R167, 0x1f, RZ ;  /* 0x0000001fa7045819 */ /* 0x000fe400000006ff */
[----:B------:R-:W-:Y:S02]  /*5590*/  CS2R R114, SRZ ;  /* 0x0000000000727805 */ /* 0x000fe4000001ff00 */
[----:B------:R-:W-:Y:S02]  /*55a0*/  @P2 SEL R2, R3, R2, !P3 ;  /* 0x0000000203022207 */ /* 0x000fe40005800000 */
[----:B------:R-:W-:Y:S01]  /*55b0*/  CS2R R112, SRZ ;  /* 0x0000000000707805 */ /* 0x000fe2000001ff00 */
[----:B------:R-:W1:Y:S01]  /*55c0*/  @P5 SYNCS.PHASECHK.TRANS64.TRYWAIT P1, [UR48+0x30], R4 ;  /* 0x00003004ff0055a7 */ /* 0x000e620008021130 */
[----:B------:R-:W-:Y:S02]  /*55d0*/  CS2R R106, SRZ ;  /* 0x00000000006a7805 */ /* 0x000fe4000001ff00 */
[----:B------:R-:W-:Y:S02]  /*55e0*/  LOP3.LUT R2, R2, 0x1, RZ, 0xc0, !PT ;  /* 0x0000000102027812 */ /* 0x000fe400078ec0ff */
[----:B------:R-:W-:Y:S02]  /*55f0*/  CS2R R104, SRZ ;  /* 0x0000000000687805 */ /* 0x000fe4000001ff00 */
[----:B------:R-:W-:Y:S02]  /*5600*/  CS2R R98, SRZ ;  /* 0x0000000000627805 */ /* 0x000fe4000001ff00 */
[----:B------:R-:W-:Y:S02]  /*5610*/  CS2R R96, SRZ ;  /* 0x0000000000607805 */ /* 0x000fe4000001ff00 */
[----:B------:R-:W-:Y:S02]  /*5620*/  ISETP.NE.U32.AND P4, PT, R2, 0x1, PT ;  /* 0x000000010200780c */ /* 0x000fe40003f85070 */
[----:B------:R-:W-:Y:S02]  /*5630*/  CS2R R90, SRZ ;  /* 0x00000000005a7805 */ /* 0x000fe4000001ff00 */
[----:B------:R-:W-:Y:S01]  /*5640*/  CS2R R88, SRZ ;  /* 0x0000000000587805 */ /* 0x000fe2000001ff00 */
[----:B------:R-:W-:Y:S01]  /*5650*/  IMAD.IADD R177, R179, 0x1, R102 ;  /* 0x00000001b3b17824 */ /* 0x000fe200078e0266 */
[----:B------:R-:W-:Y:S01]  /*5660*/  P2R R108, PR, RZ, 0x10 ;  /* 0x00000010ff6c7803 */ /* 0x000fe20000000000 */
[----:B------:R-:W-:Y:S01]  /*5670*/  IMAD.IADD R174, R102, 0x1, R175 ;  /* 0x0000000166ae7824 */ /* 0x000fe200078e02af */
[----:B------:R3:W4:Y:S01]  /*5680*/  SYNCS.PHASECHK.TRANS64.TRYWAIT P0, [R87+URZ+0xa0], R0 ;  /* 0x0000a000570075a7 */ /* 0x00072200080011ff */
[----:B-1----:R-:W-:Y:S01]  /*5690*/  @P5 SEL R103, RZ, 0x1, !P1 ;  /* 0x00000001ff675807 */ /* 0x002fe20004800000 */
[----:B---3--:R-:W-:Y:S06]  /*56a0*/  @!P5 BRA `(.L_x_88) ;  /* 0x0000000000a0d947 */ /* 0x008fec0003800000 */
[----:B------:R-:W-:Y:S01]  /*56b0*/  @P4 IMAD.MOV.U32 R2, RZ, RZ, -0x10 ;  /* 0xfffffff0ff024424 */ /* 0x000fe200078e00ff */
[----:B------:R-:W-:Y:S01]  /*56c0*/  ISETP.NE.AND P1, PT, R103, RZ, PT ;  /* 0x000000ff6700720c */ /* 0x000fe20003f25270 */
[----:B------:R-:W-:Y:S01]  /*56d0*/  BSSY B0, `(.L_x_89) ;  /* 0x0000010000007945 */ /* 0x000fe20003800000 */
[----:B------:R-:W-:Y:S02]  /*56e0*/  ISETP.NE.U32.AND P5, PT, R161, 0x1, PT ;  /* 0x00000001a100780c */ /* 0x000fe40003fa5070 */
[----:B------:R-:W-:Y:S02]  /*56f0*/  CS2R R98, SRZ ;  /* 0x0000000000627805 */ /* 0x000fe4000001ff00 */
[----:B------:R-:W-:Y:S02]  /*5700*/  CS2R R96, SRZ ;  /* 0x0000000000607805 */ /* 0x000fe4000001ff00 */
[----:B------:R-:W-:Y:S02]  /*5710*/  CS2R R114, SRZ ;  /* 0x0000000000727805 */ /* 0x000fe4000001ff00 */
[----:B------:R-:W-:Y:S02]  /*5720*/  @P4 SEL R2, R2, 0x10, !P5 ;  /* 0x0000001002024807 */ /* 0x000fe40006800000 */
[----:B------:R-:W-:Y:S02]  /*5730*/  CS2R R112, SRZ ;  /* 0x0000000000707805 */ /* 0x000fe4000001ff00 */
[----:B------:R-:W-:Y:S02]  /*5740*/  CS2R R130, SRZ ;  /* 0x0000000000827805 */ /* 0x000fe4000001ff00 */
[----:B------:R-:W-:Y:S01]  /*5750*/  CS2R R128, SRZ ;  /* 0x0000000000807805 */ /* 0x000fe2000001ff00 */
[----:B------:R-:W-:Y:S02]  /*5760*/  @P4 IMAD.IADD R7, R179, 0x1, R2 ;  /* 0x00000001b3074824 */ /* 0x000fe400078e0202 */
[C---:B------:R-:W-:Y:S02]  /*5770*/  @P4 IMAD.IADD R6, R2.reuse, 0x1, R177 ;  /* 0x0000000102064824 */ /* 0x040fe400078e02b1 */
[----:B------:R-:W-:Y:S01]  /*5780*/  @P4 IMAD.IADD R5, R2, 0x1, R175 ;  /* 0x0000000102054824 */ /* 0x000fe200078e02af */
[----:B------:R-:W-:Y:S06]  /*5790*/  @P1 BRA `(.L_x_90) ;  /* 0x00000000000c1947 */ /* 0x000fec0003800000 */
[----:B------:R-:W-:Y:S04]  /*57a0*/  SHF.L.U32 R4, R167, 0x1f, RZ ;  /* 0x0000001fa7047819 */ /* 0x000fe800000006ff */
[----:B------:R-:W1:Y:S02]  /*57b0*/  SYNCS.PHASECHK.TRANS64.TRYWAIT P1, [UR48+0x30], R4 ;  /* 0x00003004ff0075a7 */ /* 0x000e640008021130 */
[----:B-1----:R-:W-:Y:S05]  /*57c0*/  @!P1 BRA `(.L_x_91) ;  /* 0x0000005c00189947 */ /* 0x002fea0003800000 */
.L_x_90:
[----:B------:R-:W-:Y:S05]  /*57d0*/  BSYNC B0 ;  /* 0x0000000000007941 */ /* 0x000fea0003800000 */
.L_x_89:
[----:B------:R-:W-:Y:S01]  /*57e0*/  ISETP.NE.AND P1, PT, R108, RZ, PT ;  /* 0x000000ff6c00720c */ /* 0x000fe20003f25270 */
[----:B------:R-:W-:Y:S01]  /*57f0*/  IMAD.MOV.U32 R147, RZ, RZ, RZ ;  /* 0x000000ffff937224 */ /* 0x000fe200078e00ff */
[----:B------:R-:W-:Y:S02]  /*5800*/  CS2R R144, SRZ ;  /* 0x0000000000907805 */ /* 0x000fe4000001ff00 */
[----:B------:R-:W-:Y:S02]  /*5810*/  CS2R R90, SRZ ;  /* 0x00000000005a7805 */ /* 0x000fe4000001ff00 */
[----:B------:R-:W-:Y:S02]  /*5820*/  CS2R R88, SRZ ;  /* 0x0000000000587805 */ /* 0x000fe4000001ff00 */
[----:B------:R-:W-:Y:S02]  /*5830*/  CS2R R106, SRZ ;  /* 0x00000000006a7805 */ /* 0x000fe4000001ff00 */
[----:B------:R-:W-:Y:S02]  /*5840*/  CS2R R104, SRZ ;  /* 0x0000000000687805 */ /* 0x000fe4000001ff00 */
[----:B------:R-:W-:Y:S02]  /*5850*/  CS2R R122, SRZ ;  /* 0x00000000007a7805 */ /* 0x000fe4000001ff00 */
[----:B------:R-:W-:Y:S02]  /*5860*/  CS2R R120, SRZ ;  /* 0x0000000000787805 */ /* 0x000fe4000001ff00 */
[----:B------:R-:W-:Y:S02]  /*5870*/  CS2R R138, SRZ ;  /* 0x00000000008a7805 */ /* 0x000fe4000001ff00 */
[----:B------:R-:W-:Y:S01]  /*5880*/  CS2R R136, SRZ ;  /* 0x0000000000887805 */ /* 0x000fe2000001ff00 */
[----:B------:R-:W-:Y:S01]  /*5890*/  IMAD.MOV.U32 R101, RZ, RZ, 0x1 ;  /* 0x00000001ff657424 */ /* 0x000fe200078e00ff */
[----:B------:R3:W1:Y:S01]  /*58a0*/  @P1 LDS.128 R96, [R7+0x400] ;  /* 0x0004000007601984 */ /* 0x0006620000000c00 */
[----:B------:R-:W-:Y:S03]  /*58b0*/  @P1 IMAD.IADD R2, R2, 0x1, R174 ;  /* 0x0000000102021824 */ /* 0x000fe600078e02ae */
[----:B------:R3:W1:Y:S04]  /*58c0*/  @P1 LDS.128 R112, [R6+0x400] ;  /* 0x0004000006701984 */ /* 0x0006680000000c00 */
[----:B------:R3:W1:Y:S04]  /*58d0*/  @P1 LDS.128 R128, [R5+0x400] ;  /* 0x0004000005801984 */ /* 0x0006680000000c00 */
[----:B------:R3:W1:Y:S04]  /*58e0*/  @P1 LDS.128 R144, [R2+0x400] ;  /* 0x0004000002901984 */ /* 0x0006680000000c00 */
[----:B------:R3:W1:Y:S04]  /*58f0*/  @P1 LDS.128 R88, [R178+UR48+0x400] ;  /* 0x00040030b2581984 */ /* 0x0006680008000c00 */
[----:B------:R3:W1:Y:S04]  /*5900*/  @P1 LDS.128 R104, [R177+0x400] ;  /* 0x00040000b1681984 */ /* 0x0006680000000c00 */
[----:B------:R3:W1:Y:S04]  /*5910*/  @P1 LDS.128 R120, [R175+0x400] ;  /* 0x00040000af781984 */ /* 0x0006680000000c00 */
[----:B------:R3:W1:Y:S02]  /*5920*/  @P1 LDS.128 R136, [R174+0x400] ;  /* 0x00040000ae881984 */ /* 0x0006640000000c00 */
.L_x_88:
[----:B------:R-:W-:Y:S05]  /*5930*/  BSYNC B1 ;  /* 0x0000000000017941 */ /* 0x000fea0003800000 */
.L_x_87:
[----:B-1----:R-:W-:Y:S04]  /*5940*/  SHF.R.U32.HI R3, RZ, 0x15, R80 ;  /* 0x00000015ff037819 */ /* 0x002fe80000011650 */
[----:B------:R-:W-:Y:S01]  /*5950*/  LOP3.LUT P1, RZ, R3, 0x3, R162, 0x48, !PT ;  /* 0x0000000303ff7812 */ /* 0x000fe200078248a2 */
[----:B------:R-:W-:Y:S01]  /*5960*/  @!UPT UIADD3 URZ, UPT, UPT, URZ, URZ, URZ ;  /* 0x000000fffffff290 */ /* 0x000fe2000fffe0ff */
[----:B----4-:R-:W-:Y:S11]  /*5970*/  @P0 BRA `(.L_x_92) ;  /* 0x0000000000080947 */ /* 0x010ff60003800000 */
[----:B------:R-:W1:Y:S02]  /*5980*/  SYNCS.PHASECHK.TRANS64.TRYWAIT P0, [R87+URZ+0xa0], R0 ;  /* 0x0000a000570075a7 */ /* 0x000e6400080011ff */
[----:B-1----:R-:W-:Y:S05]  /*5990*/  @!P0 BRA `(.L_x_93) ;  /* 0x0000005800bc8947 */ /* 0x002fea0003800000 */
.L_x_92:
[----:B------:R-:W-:Y:S05]  /*59a0*/  @!P1 BRA `(.L_x_94) ;  /* 0x0000000000409947 */ /* 0x000fea0003800000 */
[----:B------:R-:W4:Y:S01]  /*59b0*/  LDCU.64 UR8, c[0x4][0x70] ;  /* 0x01000e00ff0877ac */ /* 0x000f220008000a00 */
[----:B------:R-:W-:Y:S01]  /*59c0*/  MOV R3, 0x0 ;  /* 0x0000000000037802 */ /* 0x000fe20000000f00 */
[----:B------:R-:W-:Y:S02]  /*59d0*/  HFMA2 R12, -RZ, RZ, 0, 5.9604644775390625e-08 ;  /* 0x00000001ff0c7431 */ /* 0x000fe400000001ff */
[----:B------:R-:W-:Y:S02]  /*59e0*/  IMAD.MOV.U32 R8, RZ, RZ, 0x192 ;  /* 0x00000192ff087424 */ /* 0x000fe400078e00ff */
[----:B------:R-:W-:Y:S01]  /*59f0*/  IMAD.MOV.U32 R13, RZ, RZ, RZ ;  /* 0x000000ffff0d7224 */ /* 0x000fe200078e00ff */
[----:B------:R-:W5:Y:S01]  /*5a00*/  LDCU.64 UR6, c[0x4][0x78] ;  /* 0x01000f00ff0677ac */ /* 0x000f620008000a00 */
[----:B---3--:R-:W3:Y:S01]  /*5a10*/  LDC.64 R2, c[0x4][R3] ;  /* 0x0100000003027b82 */ /* 0x008ee20000000a00 */
[----:B------:R-:W1:Y:S01]  /*5a20*/  LDCU.64 UR4, c[0x4][0x10] ;  /* 0x01000200ff0477ac */ /* 0x000e620008000a00 */
[----:B----4-:R-:W-:Y:S01]  /*5a30*/  MOV R5, UR9 ;  /* 0x0000000900057c02 */ /* 0x010fe20008000f00 */
[----:B------:R-:W-:Y:S01]  /*5a40*/  IMAD.U32 R4, RZ, RZ, UR8 ;  /* 0x00000008ff047e24 */ /* 0x000fe2000f8e00ff */
[----:B-----5:R-:W-:Y:S01]  /*5a50*/  MOV R7, UR7 ;  /* 0x0000000700077c02 */ /* 0x020fe20008000f00 */
[----:B------:R-:W-:Y:S01]  /*5a60*/  IMAD.U32 R6, RZ, RZ, UR6 ;  /* 0x00000006ff067e24 */ /* 0x000fe2000f8e00ff */
[----:B-1----:R-:W-:Y:S01]  /*5a70*/  MOV R11, UR5 ;  /* 0x00000005000b7c02 */ /* 0x002fe20008000f00 */
[----:B------:R-:W-:Y:S02]  /*5a80*/  IMAD.U32 R10, RZ, RZ, UR4 ;  /* 0x00000004ff0a7e24 */ /* 0x000fe4000f8e00ff */
[----:B------:R-:W-:Y:S07]  /*5a90*/  LEPC R20, `(.L_x_94) ;  /* 0x000000001014794e */ /* 0x000fee0000000000 */
[----:B--23--:R-:W-:Y:S05]  /*5aa0*/  CALL.ABS.NOINC R2 ;  /* 0x0000000002007343 */ /* 0x00cfea0003c00000 */
.L_x_94:
[----:B------:R-:W-:Y:S05]  /*5ab0*/  WARPSYNC.ALL ;  /* 0x0000000000007948 */ /* 0x000fea0003800000 */
[----:B------:R-:W-:Y:S01]  /*5ac0*/  R2UR UR4, R80 ;  /* 0x00000000500472ca */ /* 0x000fe200000e0000 */
[--C-:B------:R-:W-:Y:S01]  /*5ad0*/  HADD2.F32 R82, -RZ, R88.reuse.H0_H0 ;  /* 0x20000058ff527230 */ /* 0x100fe20000004100 */
[----:B------:R-:W-:Y:S01]  /*5ae0*/  MOV R110, 0xfffffff0 ;  /* 0xfffffff0006e7802 */ /* 0x000fe20000000f00 */
[----:B------:R-:W-:Y:S01]  /*5af0*/  HADD2.F32 R83, -RZ, R88.H1_H1 ;  /* 0x30000058ff537230 */ /* 0x000fe20000004100 */
[----:B------:R-:W-:Y:S01]  /*5b00*/  ISETP.NE.U32.AND P6, PT, R161, 0x1, PT ;  /* 0x00000001a100780c */ /* 0x000fe20003fc5070 */
[----:B------:R-:W-:Y:S01]  /*5b10*/  HADD2.F32 R84, -RZ, R89.H1_H1 ;  /* 0x30000059ff547230 */ /* 0x000fe20000004100 */
[----:B------:R-:W-:Y:S01]  /*5b20*/  ISETP.NE.AND P0, PT, R170, RZ, PT ;  /* 0x000000ffaa00720c */ /* 0x000fe20003f05270 */
[--C-:B------:R-:W-:Y:S01]  /*5b30*/  HADD2.F32 R85, -RZ, R107.reuse.H0_H0 ;  /* 0x2000006bff557230 */ /* 0x100fe20000004100 */
[----:B------:R-:W-:Y:S01]  /*5b40*/  SEL R110, R110, 0x10, !P6 ;  /* 0x000000106e6e7807 */ /* 0x000fe20007000000 */
[----:B------:R-:W-:Y:S01]  /*5b50*/  HADD2.F32 R86, -RZ, R107.H1_H1 ;  /* 0x3000006bff567230 */ /* 0x000fe20000004100 */
[----:B------:R-:W-:Y:S02]  /*5b60*/  BSSY.RECONVERGENT B0, `(.L_x_95) ;  /* 0x00000fb000007945 */ /* 0x000fe40003800200 */
[----:B------:R-:W-:Y:S01]  /*5b70*/  IADD3 R179, PT, PT, R179, R110, RZ ;  /* 0x0000006eb3b37210 */ /* 0x000fe20007ffe0ff */
[----:B---3--:R-:W1:Y:S01]  /*5b80*/  LDTM.x64 R4, tmem[UR4] ;  /* 0x00000004000479ee */ /* 0x008e620008340000 */
[C---:B------:R-:W-:Y:S02]  /*5b90*/  IADD3 R180, PT, PT, R110.reuse, R177, RZ ;  /* 0x000000b16eb47210 */ /* 0x040fe40007ffe0ff */
[C---:B------:R-:W-:Y:S02]  /*5ba0*/  IADD3 R182, PT, PT, R110.reuse, R175, RZ ;  /* 0x000000af6eb67210 */ /* 0x040fe40007ffe0ff */
[----:B------:R-:W-:Y:S01]  /*5bb0*/  IADD3 R181, PT, PT, R110, R174, RZ ;  /* 0x000000ae6eb57210 */ /* 0x000fe20007ffe0ff */
[C---:B-12---:R-:W-:Y:S01]  /*5bc0*/  FMUL R0, R78.reuse, R4 ;  /* 0x000000044e007220 */ /* 0x046fe20000400000 */
[C---:B------:R-:W-:Y:S01]  /*5bd0*/  FMUL R2, R78.reuse, R5 ;  /* 0x000000054e027220 */ /* 0x040fe20000400000 */
[C---:B------:R-:W-:Y:S01]  /*5be0*/  FMUL R3, R78.reuse, R6 ;  /* 0x000000064e037220 */ /* 0x040fe20000400000 */
[C---:B------:R-:W-:Y:S01]  /*5bf0*/  FMUL R7, R78.reuse, R7 ;  /* 0x000000074e077220 */ /* 0x040fe20000400000 */
[C---:B------:R-:W-:Y:S01]  /*5c00*/  FFMA R0, R81.reuse, R82, R0 ;  /* 0x0000005251007223 */ /* 0x040fe20000000000 */
[----:B------:R-:W-:Y:S02]  /*5c10*/  HADD2.F32 R82, -RZ, R89.H0_H0 ;  /* 0x20000059ff527230 */ /* 0x000fe40000004100 */
[C---:B------:R-:W-:Y:S01]  /*5c20*/  FFMA R2, R81.reuse, R83, R2 ;  /* 0x0000005351027223 */ /* 0x040fe20000000002 */
[--C-:B------:R-:W-:Y:S02]  /*5c30*/  HADD2.F32 R83, -RZ, R90.reuse.H0_H0 ;  /* 0x2000005aff537230 */ /* 0x100fe40000004100 */
[C---:B------:R-:W-:Y:S01]  /*5c40*/  FMUL R4, R78.reuse, R8 ;  /* 0x000000084e047220 */ /* 0x040fe20000400000 */
[----:B------:R-:W-:Y:S01]  /*5c50*/  FMUL R5, R78, R9 ;  /* 0x000000094e057220 */ /* 0x000fe20000400000 */
[C---:B------:R-:W-:Y:S01]  /*5c60*/  FFMA R3, R81.reuse, R82, R3 ;  /* 0x0000005251037223 */ /* 0x040fe20000000003 */
[----:B------:R-:W-:Y:S01]  /*5c70*/  HADD2.F32 R82, -RZ, R90.H1_H1 ;  /* 0x3000005aff527230 */ /* 0x000fe20000004100 */
[----:B------:R-:W-:Y:S01]  /*5c80*/  F2FP.F16.F32.PACK_AB R92, R2, R0 ;  /* 0x00000000025c723e */ /* 0x000fe200000000ff */
[C---:B------:R-:W-:Y:S01]  /*5c90*/  FFMA R7, R81.reuse, R84, R7 ;  /* 0x0000005451077223 */ /* 0x040fe20000000007 */
[C---:B------:R-:W-:Y:S01]  /*5ca0*/  FFMA R4, R81.reuse, R83, R4 ;  /* 0x0000005351047223 */ /* 0x040fe20000000004 */
[--C-:B------:R-:W-:Y:S02]  /*5cb0*/  HADD2.F32 R83, -RZ, R91.reuse.H0_H0 ;  /* 0x2000005bff537230 */ /* 0x100fe40000004100 */
[----:B------:R-:W-:Y:S01]  /*5cc0*/  FFMA R5, R81, R82, R5 ;  /* 0x0000005251057223 */ /* 0x000fe20000000005 */
[C---:B------:R-:W-:Y:S01]  /*5cd0*/  FMUL R6, R78.reuse, R10 ;  /* 0x0000000a4e067220 */ /* 0x040fe20000400000 */
[----:B------:R-:W-:Y:S01]  /*5ce0*/  HADD2.F32 R82, -RZ, R91.H1_H1 ;  /* 0x3000005bff527230 */ /* 0x000fe20000004100 */
[----:B------:R-:W-:Y:S01]  /*5cf0*/  F2FP.F16.F32.PACK_AB R93, R7, R3 ;  /* 0x00000003075d723e */ /* 0x000fe200000000ff */
[C---:B------:R-:W-:Y:S01]  /*5d00*/  FMUL R11, R78.reuse, R11 ;  /* 0x0000000b4e0b7220 */ /* 0x040fe20000400000 */
[----:B------:R-:W-:Y:S01]  /*5d10*/  F2FP.F16.F32.PACK_AB R94, R5, R4 ;  /* 0x00000004055e723e */ /* 0x000fe200000000ff */
[C---:B------:R-:W-:Y:S01]  /*5d20*/  FFMA R6, R81.reuse, R83, R6 ;  /* 0x0000005351067223 */ /* 0x040fe20000000006 */
[C---:B------:R-:W-:Y:S01]  /*5d30*/  FMUL R8, R78.reuse, R12 ;  /* 0x0000000c4e087220 */ /* 0x040fe20000400000 */
[----:B------:R-:W-:Y:S01]  /*5d40*/  FFMA R11, R81, R82, R11 ;  /* 0x00000052510b7223 */ /* 0x000fe2000000000b */
[--C-:B------:R-:W-:Y:S02]  /*5d50*/  HADD2.F32 R82, -RZ, R96.reuse.H0_H0 ;  /* 0x20000060ff527230 */ /* 0x100fe40000004100 */
[C---:B------:R-:W-:Y:S01]  /*5d60*/  FMUL R9, R78.reuse, R13 ;  /* 0x0000000d4e097220 */ /* 0x040fe20000400000 */
[----:B------:R-:W-:Y:S02]  /*5d70*/  HADD2.F32 R84, -RZ, R96.H1_H1 ;  /* 0x30000060ff547230 */ /* 0x000fe40000004100 */
[C---:B------:R-:W-:Y:S01]  /*5d80*/  FMUL R10, R78.reuse, R14 ;  /* 0x0000000e4e0a7220 */ /* 0x040fe20000400000 */
[--C-:B------:R-:W-:Y:S01]  /*5d90*/  HADD2.F32 R83, -RZ, R97.reuse.H0_H0 ;  /* 0x20000061ff537230 */ /* 0x100fe20000004100 */
[----:B------:R-:W-:Y:S01]  /*5da0*/  F2FP.F16.F32.PACK_AB R95, R11, R6 ;  /* 0x000000060b5f723e */ /* 0x000fe200000000ff */
[C---:B------:R-:W-:Y:S01]  /*5db0*/  FFMA R8, R81.reuse, R82, R8 ;  /* 0x0000005251087223 */ /* 0x040fe20000000008 */
[----:B------:R-:W-:Y:S02]  /*5dc0*/  HADD2.F32 R82, -RZ, R97.H1_H1 ;  /* 0x30000061ff527230 */ /* 0x000fe40000004100 */
[C---:B------:R-:W-:Y:S01]  /*5dd0*/  FFMA R9, R81.reuse, R84, R9 ;  /* 0x0000005451097223 */ /* 0x040fe20000000009 */
[----:B------:R-:W-:Y:S01]  /*5de0*/  FFMA R10, R81, R83, R10 ;  /* 0x00000053510a7223 */ /* 0x000fe2000000000a */
[----:B------:R1:W-:Y:S01]  /*5df0*/  STS.128 [R178+UR48+0x400], R92 ;  /* 0x0004005cb2007988 */ /* 0x0003e20008000c30 */
[C---:B------:R-:W-:Y:S01]  /*5e00*/  FMUL R15, R78.reuse, R15 ;  /* 0x0000000f4e0f7220 */ /* 0x040fe20000400000 */
[--C-:B------:R-:W-:Y:S01]  /*5e10*/  HADD2.F32 R83, -RZ, R98.reuse.H0_H0 ;  /* 0x20000062ff537230 */ /* 0x100fe20000004100 */
[----:B------:R-:W-:Y:S01]  /*5e20*/  F2FP.F16.F32.PACK_AB R116, R9, R8 ;  /* 0x000000080974723e */ /* 0x000fe200000000ff */
[----:B------:R-:W-:Y:S02]  /*5e30*/  HADD2.F32 R84, -RZ, R98.H1_H1 ;  /* 0x30000062ff547230 */ /* 0x000fe40000004100 */
[----:B------:R-:W-:Y:S01]  /*5e40*/  FFMA R15, R81, R82, R15 ;  /* 0x00000052510f7223 */ /* 0x000fe2000000000f */
[C---:B------:R-:W-:Y:S01]  /*5e50*/  FMUL R12, R78.reuse, R16 ;  /* 0x000000104e0c7220 */ /* 0x040fe20000400000 */
[C---:B------:R-:W-:Y:S01]  /*5e60*/  FMUL R13, R78.reuse, R17 ;  /* 0x000000114e0d7220 */ /* 0x040fe20000400000 */
[--C-:B------:R-:W-:Y:S02]  /*5e70*/  HADD2.F32 R82, -RZ, R99.reuse.H0_H0 ;  /* 0x20000063ff527230 */ /* 0x100fe40000004100 */
[C---:B------:R-:W-:Y:S01]  /*5e80*/  FMUL R14, R78.reuse, R18 ;  /* 0x000000124e0e7220 */ /* 0x040fe20000400000 */
[----:B------:R-:W-:Y:S01]  /*5e90*/  F2FP.F16.F32.PACK_AB R117, R15, R10 ;  /* 0x0000000a0f75723e */ /* 0x000fe200000000ff */
[C---:B------:R-:W-:Y:S01]  /*5ea0*/  FFMA R12, R81.reuse, R83, R12 ;  /* 0x00000053510c7223 */ /* 0x040fe2000000000c */
[C---:B------:R-:W-:Y:S01]  /*5eb0*/  FFMA R13, R81.reuse, R84, R13 ;  /* 0x00000054510d7223 */ /* 0x040fe2000000000d */
[----:B------:R-:W-:Y:S01]  /*5ec0*/  FFMA R14, R81, R82, R14 ;  /* 0x00000052510e7223 */ /* 0x000fe2000000000e */
[----:B------:R-:W-:Y:S02]  /*5ed0*/  HADD2.F32 R84, -RZ, R99.H1_H1 ;  /* 0x30000063ff547230 */ /* 0x000fe40000004100 */
[C---:B------:R-:W-:Y:S01]  /*5ee0*/  FMUL R19, R78.reuse, R19 ;  /* 0x000000134e137220 */ /* 0x040fe20000400000 */
[--C-:B------:R-:W-:Y:S01]  /*5ef0*/  HADD2.F32 R82, -RZ, R104.reuse.H0_H0 ;  /* 0x20000068ff527230 */ /* 0x100fe20000004100 */
[----:B------:R-:W-:Y:S01]  /*5f00*/  F2FP.F16.F32.PACK_AB R118, R13, R12 ;  /* 0x0000000c0d76723e */ /* 0x000fe200000000ff */
[C---:B------:R-:W-:Y:S01]  /*5f10*/  FMUL R16, R78.reuse, R20 ;  /* 0x000000144e107220 */ /* 0x040fe20000400000 */
[C---:B------:R-:W-:Y:S01]  /*5f20*/  FFMA R19, R81.reuse, R84, R19 ;  /* 0x0000005451137223 */ /* 0x040fe20000000013 */
[----:B------:R-:W-:Y:S02]  /*5f30*/  HADD2.F32 R84, -RZ, R104.H1_H1 ;  /* 0x30000068ff547230 */ /* 0x000fe40000004100 */
[C---:B------:R-:W-:Y:S01]  /*5f40*/  FMUL R17, R78.reuse, R21 ;  /* 0x000000154e117220 */ /* 0x040fe20000400000 */
[----:B------:R-:W-:Y:S01]  /*5f50*/  FFMA R16, R81, R82, R16 ;  /* 0x0000005251107223 */ /* 0x000fe20000000010 */
[--C-:B------:R-:W-:Y:S01]  /*5f60*/  HADD2.F32 R82, -RZ, R105.reuse.H0_H0 ;  /* 0x20000069ff527230 */ /* 0x100fe20000004100 */
[----:B------:R-:W-:Y:S01]  /*5f70*/  F2FP.F16.F32.PACK_AB R119, R19, R14 ;  /* 0x0000000e1377723e */ /* 0x000fe200000000ff */
[----:B------:R-:W-:Y:S01]  /*5f80*/  FFMA R17, R81, R84, R17 ;  /* 0x0000005451117223 */ /* 0x000fe20000000011 */
[C---:B------:R-:W-:Y:S01]  /*5f90*/  FMUL R18, R78.reuse, R22 ;  /* 0x000000164e127220 */ /* 0x040fe20000400000 */
[C---:B------:R-:W-:Y:S01]  /*5fa0*/  FMUL R23, R78.reuse, R23 ;  /* 0x000000174e177220 */ /* 0x040fe20000400000 */
[--C-:B------:R-:W-:Y:S01]  /*5fb0*/  HADD2.F32 R83, -RZ, R106.reuse.H0_H0 ;  /* 0x2000006aff537230 */ /* 0x100fe20000004100 */
[----:B------:R2:W-:Y:S01]  /*5fc0*/  STS.128 [R179+0x400], R116 ;  /* 0x00040074b3007388 */ /* 0x0005e20000000c00 */
[----:B------:R-:W-:Y:S01]  /*5fd0*/  F2FP.F16.F32.PACK_AB R124, R17, R16 ;  /* 0x00000010117c723e */ /* 0x000fe200000000ff */
[C---:B------:R-:W-:Y:S01]  /*5fe0*/  FFMA R18, R81.reuse, R82, R18 ;  /* 0x0000005251127223 */ /* 0x040fe20000000012 */
[----:B------:R-:W-:Y:S02]  /*5ff0*/  HADD2.F32 R82, -RZ, R105.H1_H1 ;  /* 0x30000069ff527230 */ /* 0x000fe40000004100 */
[C---:B------:R-:W-:Y:S01]  /*6000*/  FMUL R20, R78.reuse, R24 ;  /* 0x000000184e147220 */ /* 0x040fe20000400000 */
[----:B------:R-:W-:Y:S02]  /*6010*/  HADD2.F32 R84, -RZ, R106.H1_H1 ;  /* 0x3000006aff547230 */ /* 0x000fe40000004100 */
[C---:B------:R-:W-:Y:S01]  /*6020*/  FMUL R21, R78.reuse, R25 ;  /* 0x000000194e157220 */ /* 0x040fe20000400000 */
[C---:B------:R-:W-:Y:S01]  /*6030*/  FMUL R22, R78.reuse, R26 ;  /* 0x0000001a4e167220 */ /* 0x040fe20000400000 */
[C---:B------:R-:W-:Y:S01]  /*6040*/  FFMA R23, R81.reuse, R82, R23 ;  /* 0x0000005251177223 */ /* 0x040fe20000000017 */
[C---:B------:R-:W-:Y:S01]  /*6050*/  FFMA R20, R81.reuse, R83, R20 ;  /* 0x0000005351147223 */ /* 0x040fe20000000014 */
[C---:B------:R-:W-:Y:S01]  /*6060*/  FFMA R21, R81.reuse, R84, R21 ;  /* 0x0000005451157223 */ /* 0x040fe20000000015 */
[----:B------:R-:W-:Y:S01]  /*6070*/  FFMA R22, R81, R85, R22 ;  /* 0x0000005551167223 */ /* 0x000fe20000000016 */
[C---:B------:R-:W-:Y:S01]  /*6080*/  FMUL R27, R78.reuse, R27 ;  /* 0x0000001b4e1b7220 */ /* 0x040fe20000400000 */
[--C-:B------:R-:W-:Y:S01]  /*6090*/  HADD2.F32 R82, -RZ, R112.reuse.H0_H0 ;  /* 0x20000070ff527230 */ /* 0x100fe20000004100 */
[----:B------:R-:W-:Y:S01]  /*60a0*/  F2FP.F16.F32.PACK_AB R125, R23, R18 ;  /* 0x00000012177d723e */ /* 0x000fe200000000ff */
[C---:B------:R-:W-:Y:S01]  /*60b0*/  FMUL R24, R78.reuse, R28 ;  /* 0x0000001c4e187220 */ /* 0x040fe20000400000 */
[----:B------:R-:W-:Y:S01]  /*60c0*/  F2FP.F16.F32.PACK_AB R126, R21, R20 ;  /* 0x00000014157e723e */ /* 0x000fe200000000ff */
[C---:B------:R-:W-:Y:S01]  /*60d0*/  FFMA R27, R81.reuse, R86, R27 ;  /* 0x00000056511b7223 */ /* 0x040fe2000000001b */
[----:B------:R-:W-:Y:S02]  /*60e0*/  HADD2.F32 R84, -RZ, R112.H1_H1 ;  /* 0x30000070ff547230 */ /* 0x000fe40000004100 */
[----:B------:R-:W-:Y:S01]  /*60f0*/  FFMA R24, R81, R82, R24 ;  /* 0x0000005251187223 */ /* 0x000fe20000000018 */
[C---:B------:R-:W-:Y:S01]  /*6100*/  FMUL R25, R78.reuse, R29 ;  /* 0x0000001d4e197220 */ /* 0x040fe20000400000 */
[--C-:B------:R-:W-:Y:S01]  /*6110*/  HADD2.F32 R83, -RZ, R113.reuse.H0_H0 ;  /* 0x20000071ff537230 */ /* 0x100fe20000004100 */
[----:B------:R-:W-:Y:S01]  /*6120*/  F2FP.F16.F32.PACK_AB R127, R27, R22 ;  /* 0x000000161b7f723e */ /* 0x000fe200000000ff */
[C---:B------:R-:W-:Y:S01]  /*6130*/  FMUL R26, R78.reuse, R30 ;  /* 0x0000001e4e1a7220 */ /* 0x040fe20000400000 */
[----:B------:R-:W-:Y:S02]  /*6140*/  HADD2.F32 R82, -RZ, R113.H1_H1 ;  /* 0x30000071ff527230 */ /* 0x000fe40000004100 */
[C---:B------:R-:W-:Y:S01]  /*6150*/  FFMA R25, R81.reuse, R84, R25 ;  /* 0x0000005451197223 */ /* 0x040fe20000000019 */
[C---:B------:R-:W-:Y:S01]  /*6160*/  FMUL R31, R78.reuse, R31 ;  /* 0x0000001f4e1f7220 */ /* 0x040fe20000400000 */
[----:B------:R3:W-:Y:S01]  /*6170*/  STS.128 [R177+0x400], R124 ;  /* 0x0004007cb1007388 */ /* 0x0007e20000000c00 */
[----:B------:R-:W-:Y:S01]  /*6180*/  FFMA R26, R81, R83, R26 ;  /* 0x00000053511a7223 */ /* 0x000fe2000000001a */
[--C-:B------:R-:W-:Y:S01]  /*6190*/  HADD2.F32 R83, -RZ, R114.reuse.H0_H0 ;  /* 0x20000072ff537230 */ /* 0x100fe20000004100 */
[----:B-1----:R-:W-:Y:S01]  /*61a0*/  F2FP.F16.F32.PACK_AB R92, R25, R24 ;  /* 0x00000018195c723e */ /* 0x002fe200000000ff */
[----:B------:R-:W-:Y:S01]  /*61b0*/  FFMA R31, R81, R82, R31 ;  /* 0x00000052511f7223 */ /* 0x000fe2000000001f */
[C---:B------:R-:W-:Y:S01]  /*61c0*/  FMUL R28, R78.reuse, R32 ;  /* 0x000000204e1c7220 */ /* 0x040fe20000400000 */
[----:B------:R-:W-:Y:S02]  /*61d0*/  HADD2.F32 R82, -RZ, R114.H1_H1 ;  /* 0x30000072ff527230 */ /* 0x000fe40000004100 */
[C---:B------:R-:W-:Y:S01]  /*61e0*/  FMUL R29, R78.reuse, R33 ;  /* 0x000000214e1d7220 */ /* 0x040fe20000400000 */
[--C-:B------:R-:W-:Y:S01]  /*61f0*/  HADD2.F32 R85, -RZ, R115.reuse.H0_H0 ;  /* 0x20000073ff557230 */ /* 0x100fe20000004100 */
[----:B------:R-:W-:Y:S01]  /*6200*/  F2FP.F16.F32.PACK_AB R93, R31, R26 ;  /* 0x0000001a1f5d723e */ /* 0x000fe200000000ff */
[C---:B------:R-:W-:Y:S01]  /*6210*/  FFMA R28, R81.reuse, R83, R28 ;  /* 0x00000053511c7223 */ /* 0x040fe2000000001c */
        /* <DEDUP_REMOVED lines=16> */
[----:B------:R-:W-:Y:S01]  /*6320*/  HADD2.F32 R82, -RZ, R121.H1_H1 ;  /* 0x30000079ff527230 */ /* 0x000fe20000004100 */
[----:B------:R1:W-:Y:S01]  /*6330*/  STS.128 [R180+0x400], R92 ;  /* 0x0004005cb4007388 */ /* 0x0003e20000000c00 */
[C---:B------:R-:W-:Y:S01]  /*6340*/  FMUL R39, R78.reuse, R39 ;  /* 0x000000274e277220 */ /* 0x040fe20000400000 */
[----:B--2---:R-:W-:Y:S01]  /*6350*/  F2FP.F16.F32.PACK_AB R116, R33, R32 ;  /* 0x000000202174723e */ /* 0x004fe200000000ff */
[C---:B------:R-:W-:Y:S01]  /*6360*/  FFMA R34, R81.reuse, R83, R34 ;  /* 0x0000005351227223 */ /* 0x040fe20000000022 */
[--C-:B------:R-:W-:Y:S02]  /*6370*/  HADD2.F32 R83, -RZ, R122.reuse.H0_H0 ;  /* 0x2000007aff537230 */ /* 0x100fe40000004100 */
        /* <DEDUP_REMOVED lines=26> */
[----:B---3--:R-:W-:Y:S01]  /*6520*/  F2FP.F16.F32.PACK_AB R124, R41, R40 ;  /* 0x00000028297c723e */ /* 0x008fe200000000ff */
        /* <DEDUP_REMOVED lines=9> */
[C---:B------:R-:W-:Y:S01]  /*65c0*/  FFMA R45, R81.reuse, R84, R45 ;  /* 0x00000054512d7223 */ /* 0x040fe2000000002d */
[C---:B------:R-:W-:Y:S01]  /*65d0*/  FMUL R46, R78.reuse, R50 ;  /* 0x000000324e2e7220 */ /* 0x040fe20000400000 */
[----:B------:R-:W-:Y:S02]  /*65e0*/  HADD2.F32 R82, -RZ, R131.H1_H1 ;  /* 0x30000083ff527230 */ /* 0x000fe40000004100 */
[C---:B------:R-:W-:Y:S01]  /*65f0*/  FMUL R51, R78.reuse, R51 ;  /* 0x000000334e337220 */ /* 0x040fe20000400000 */
[C---:B------:R-:W-:Y:S01]  /*6600*/  FMUL R48, R78.reuse, R52 ;  /* 0x000000344e307220 */ /* 0x040fe20000400000 */
[C---:B------:R-:W-:Y:S01]  /*6610*/  FFMA R46, R81.reuse, R83, R46 ;  /* 0x00000053512e7223 */ /* 0x040fe2000000002e */
[--C-:B------:R-:W-:Y:S02]  /*6620*/  HADD2.F32 R83, -RZ, R136.reuse.H0_H0 ;  /* 0x20000088ff537230 */ /* 0x100fe40000004100 */
[C---:B------:R-:W-:Y:S01]  /*6630*/  FFMA R51, R81.reuse, R82, R51 ;  /* 0x0000005251337223 */ /* 0x040fe20000000033 */
[----:B------:R-:W-:Y:S02]  /*6640*/  HADD2.F32 R84, -RZ, R136.H1_H1 ;  /* 0x30000088ff547230 */ /* 0x000fe40000004100 */
[C---:B------:R-:W-:Y:S01]  /*6650*/  FMUL R49, R78.reuse, R53 ;  /* 0x000000354e317220 */ /* 0x040fe20000400000 */
[--C-:B------:R-:W-:Y:S02]  /*6660*/  HADD2.F32 R85, -RZ, R137.reuse.H0_H0 ;  /* 0x20000089ff557230 */ /* 0x100fe40000004100 */
[C---:B------:R-:W-:Y:S01]  /*6670*/  FMUL R50, R78.reuse, R54 ;  /* 0x000000364e327220 */ /* 0x040fe20000400000 */
[----:B------:R-:W-:Y:S02]  /*6680*/  HADD2.F32 R82, -RZ, R137.H1_H1 ;  /* 0x30000089ff527230 */ /* 0x000fe40000004100 */
[C---:B------:R-:W-:Y:S01]  /*6690*/  FMUL R55, R78.reuse, R55 ;  /* 0x000000374e377220 */ /* 0x040fe20000400000 */
[C---:B------:R-:W-:Y:S01]  /*66a0*/  FFMA R48, R81.reuse, R83, R48 ;  /* 0x0000005351307223 */ /* 0x040fe20000000030 */
[C---:B------:R-:W-:Y:S01]  /*66b0*/  FFMA R49, R81.reuse, R84, R49 ;  /* 0x0000005451317223 */ /* 0x040fe20000000031 */
[C---:B------:R-:W-:Y:S01]  /*66c0*/  FFMA R50, R81.reuse, R85, R50 ;  /* 0x0000005551327223 */ /* 0x040fe20000000032 */
[C---:B------:R-:W-:Y:S01]  /*66d0*/  FFMA R55, R81.reuse, R82, R55 ;  /* 0x0000005251377223 */ /* 0x040fe20000000037 */
[--C-:B------:R-:W-:Y:S02]  /*66e0*/  HADD2.F32 R83, -RZ, R138.reuse.H0_H0 ;  /* 0x2000008aff537230 */ /* 0x100fe40000004100 */
[C---:B------:R-:W-:Y:S01]  /*66f0*/  FMUL R52, R78.reuse, R56 ;  /* 0x000000384e347220 */ /* 0x040fe20000400000 */
        /* <DEDUP_REMOVED lines=9> */
[----:B------:R-:W-:Y:S01]  /*6790*/  FFMA R59, R81, R84, R59 ;  /* 0x00000054513b7223 */ /* 0x000fe2000000003b */
[--C-:B------:R-:W-:Y:S02]  /*67a0*/  HADD2.F32 R82, -RZ, R144.reuse.H0_H0 ;  /* 0x20000090ff527230 */ /* 0x100fe40000004100 */
[C---:B------:R-:W-:Y:S01]  /*67b0*/  FMUL R56, R78.reuse, R60 ;  /* 0x0000003c4e387220 */ /* 0x040fe20000400000 */
[----:B------:R-:W-:Y:S02]  /*67c0*/  HADD2.F32 R84, -RZ, R144.H1_H1 ;  /* 0x30000090ff547230 */ /* 0x000fe40000004100 */
[C---:B------:R-:W-:Y:S01]  /*67d0*/  FMUL R57, R78.reuse, R61 ;  /* 0x0000003d4e397220 */ /* 0x040fe20000400000 */
[--C-:B------:R-:W-:Y:S02]  /*67e0*/  HADD2.F32 R83, -RZ, R145.reuse.H0_H0 ;  /* 0x20000091ff537230 */ /* 0x100fe40000004100 */
[C---:B------:R-:W-:Y:S01]  /*67f0*/  FMUL R58, R78.reuse, R62 ;  /* 0x0000003e4e3a7220 */ /* 0x040fe20000400000 */
[----:B------:R-:W-:Y:S01]  /*6800*/  F2FP.F16.F32.PACK_AB R126, R45, R44 ;  /* 0x0000002c2d7e723e */ /* 0x000fe200000000ff */
[----:B------:R-:W-:Y:S01]  /*6810*/  FFMA R56, R81, R82, R56 ;  /* 0x0000005251387223 */ /* 0x000fe20000000038 */
[----:B------:R-:W-:Y:S01]  /*6820*/  F2FP.F16.F32.PACK_AB R127, R51, R46 ;  /* 0x0000002e337f723e */ /* 0x000fe200000000ff */
[C---:B------:R-:W-:Y:S01]  /*6830*/  FFMA R57, R81.reuse, R84, R57 ;  /* 0x0000005451397223 */ /* 0x040fe20000000039 */
[C---:B------:R-:W-:Y:S01]  /*6840*/  FFMA R58, R81.reuse, R83, R58 ;  /* 0x00000053513a7223 */ /* 0x040fe2000000003a */
[----:B------:R-:W-:Y:S02]  /*6850*/  HADD2.F32 R82, -RZ, R145.H1_H1 ;  /* 0x30000091ff527230 */ /* 0x000fe40000004100 */
[C---:B------:R-:W-:Y:S01]  /*6860*/  FMUL R63, R78.reuse, R63 ;  /* 0x0000003f4e3f7220 */ /* 0x040fe20000400000 */
[----:B------:R1:W-:Y:S01]  /*6870*/  STS.128 [R182+0x400], R124 ;  /* 0x0004007cb6007388 */ /* 0x0003e20000000c00 */
[--C-:B------:R-:W-:Y:S02]  /*6880*/  HADD2.F32 R83, -RZ, R146.reuse.H0_H0 ;  /* 0x20000092ff537230 */ /* 0x100fe40000004100 */
[C---:B------:R-:W-:Y:S01]  /*6890*/  FMUL R60, R78.reuse, R64 ;  /* 0x000000404e3c7220 */ /* 0x040fe20000400000 */
[----:B------:R-:W-:Y:S02]  /*68a0*/  HADD2.F32 R84, -RZ, R146.H1_H1 ;  /* 0x30000092ff547230 */ /* 0x000fe40000004100 */
[C---:B------:R-:W-:Y:S01]  /*68b0*/  FMUL R61, R78.reuse, R65 ;  /* 0x000000414e3d7220 */ /* 0x040fe20000400000 */
[--C-:B------:R-:W-:Y:S02]  /*68c0*/  HADD2.F32 R85, -RZ, R147.reuse.H0_H0 ;  /* 0x20000093ff557230 */ /* 0x100fe40000004100 */
[C---:B------:R-:W-:Y:S01]  /*68d0*/  FMUL R62, R78.reuse, R66 ;  /* 0x000000424e3e7220 */ /* 0x040fe20000400000 */
[----:B------:R-:W-:Y:S02]  /*68e0*/  HADD2.F32 R86, -RZ, R147.H1_H1 ;  /* 0x30000093ff567230 */ /* 0x000fe40000004100 */
[----:B------:R-:W-:Y:S01]  /*68f0*/  FFMA R63, R81, R82, R63 ;  /* 0x00000052513f7223 */ /* 0x000fe2000000003f */
[----:B------:R-:W-:Y:S01]  /*6900*/  FMUL R67, R78, R67 ;  /* 0x000000434e437220 */ /* 0x000fe20000400000 */
[----:B------:R-:W-:Y:S01]  /*6910*/  F2FP.F16.F32.PACK_AB R132, R49, R48 ;  /* 0x000000303184723e */ /* 0x000fe200000000ff */
[----:B------:R-:W-:Y:S01]  /*6920*/  FFMA R60, R81, R83, R60 ;  /* 0x00000053513c7223 */ /* 0x000fe2000000003c */
[----:B------:R-:W-:Y:S01]  /*6930*/  F2FP.F16.F32.PACK_AB R133, R55, R50 ;  /* 0x000000323785723e */ /* 0x000fe200000000ff */
[----:B------:R-:W-:Y:S01]  /*6940*/  FFMA R61, R81, R84, R61 ;  /* 0x00000054513d7223 */ /* 0x000fe2000000003d */
[----:B------:R-:W-:Y:S01]  /*6950*/  F2FP.F16.F32.PACK_AB R134, R53, R52 ;  /* 0x000000343586723e */ /* 0x000fe200000000ff */
[----:B------:R-:W-:Y:S01]  /*6960*/  FFMA R62, R81, R85, R62 ;  /* 0x00000055513e7223 */ /* 0x000fe2000000003e */
[----:B------:R-:W-:Y:S01]  /*6970*/  F2FP.F16.F32.PACK_AB R135, R59, R54 ;  /* 0x000000363b87723e */ /* 0x000fe200000000ff */
[----:B------:R-:W-:Y:S01]  /*6980*/  FFMA R67, R81, R86, R67 ;  /* 0x0000005651437223 */ /* 0x000fe20000000043 */
[----:B------:R-:W-:Y:S02]  /*6990*/  F2FP.F16.F32.PACK_AB R140, R57, R56 ;  /* 0x00000038398c723e */ /* 0x000fe400000000ff */
[----:B------:R-:W-:Y:S01]  /*69a0*/  F2FP.F16.F32.PACK_AB R141, R63, R58 ;  /* 0x0000003a3f8d723e */ /* 0x000fe200000000ff */
[----:B------:R1:W-:Y:S01]  /*69b0*/  STS.128 [R174+0x400], R132 ;  /* 0x00040084ae007388 */ /* 0x0003e20000000c00 */
[----:B------:R-:W-:Y:S02]  /*69c0*/  F2FP.F16.F32.PACK_AB R142, R61, R60 ;  /* 0x0000003c3d8e723e */ /* 0x000fe400000000ff */
[----:B------:R-:W-:Y:S05]  /*69d0*/  F2FP.F16.F32.PACK_AB R143, R67, R62 ;  /* 0x0000003e438f723e */ /* 0x000fea00000000ff */
[----:B------:R1:W-:Y:S01]  /*69e0*/  STS.128 [R181+0x400], R140 ;  /* 0x0004008cb5007388 */ /* 0x0003e20000000c00 */
[----:B------:R-:W-:Y:S01]  /*69f0*/  @!PT LDS RZ, [RZ] ;  /* 0x00000000fffff984 */ /* 0x000fe20000000800 */
[----:B------:R-:W-:Y:S01]  /*6a00*/  @!PT LDS RZ, [RZ] ;  /* 0x00000000fffff984 */ /* 0x000fe20000000800 */
[----:B------:R-:W-:Y:S01]  /*6a10*/  @!PT LDS RZ, [RZ] ;  /* 0x00000000fffff984 */ /* 0x000fe20000000800 */
[----:B------:R-:W-:Y:S01]  /*6a20*/  @!PT LDS RZ, [RZ] ;  /* 0x00000000fffff984 */ /* 0x000fe20000000800 */
[----:B------:R2:W-:Y:S07]  /*6a30*/  MEMBAR.ALL.CTA ;  /* 0x0000000000007992 */ /* 0x0005ee0000008000 */
[----:B--2---:R-:W2:Y:S02]  /*6a40*/  FENCE.VIEW.ASYNC.S ;  /* 0x00000000000073c6 */ /* 0x004ea40000000000 */
[----:B--2---:R-:W-:Y:S06]  /*6a50*/  BAR.SYNC.DEFER_BLOCKING 0x1, 0x80 ;  /* 0x0042000000007b1d */ /* 0x004fec0000010000 */
[----:B------:R-:W-:Y:S05]  /*6a60*/  @P0 BRA `(.L_x_96) ;  /* 0x0000000000280947 */ /* 0x000fea0003800000 */
[----:B------:R-:W-:Y:S02]  /*6a70*/  UIADD3 UR4, UPT, UPT, UR48, 0x400, URZ ;  /* 0x0000040030047890 */ /* 0x000fe4000fffe0ff */
[----:B------:R-:W-:Y:S01]  /*6a80*/  UIADD3 UR6, UP0, UPT, UR52, 0x680, URZ ;  /* 0x0000068034067890 */ /* 0x000fe2000ff1e0ff */
[----:B------:R-:W-:Y:S03]  /*6a90*/  UMOV UR43, UR36 ;  /* 0x00000024002b7c82 */ /* 0x000fe60008000000 */
[----:B------:R-:W-:Y:S01]  /*6aa0*/  MOV R163, UR4 ;  /* 0x0000000400a37c02 */ /* 0x000fe20008000f00 */
[----:B------:R-:W-:Y:S03]  /*6ab0*/  UIADD3.X UR7, UPT, UPT, URZ, UR53, URZ, UP0, !UPT ;  /* 0x00000035ff077290 */ /* 0x000fe600087fe4ff */
[----:B------:R-:W-:Y:S11]  /*6ac0*/  R2UR UR40, R163 ;  /* 0x00000000a32872ca */ /* 0x000ff600000e0000 */
[----:B------:R-:W-:Y:S02]  /*6ad0*/  @!UPT UIADD3 URZ, UPT, UPT, URZ, URZ, URZ ;  /* 0x000000fffffff290 */ /* 0x000fe4000fffe0ff */
[----:B------:R2:W-:Y:S01]  /*6ae0*/  UTMASTG.3D [UR40], [UR6] ;  /* 0x00000028060073b5 */ /* 0x0005e20008010000 */
[----:B------:R0:W-:Y:S01]  /*6af0*/  UTMACMDFLUSH ;  /* 0x00000000000079b7 */ /* 0x0001e20000000000 */
[----:B--2---:R-:W-:Y:S04]  /*6b00*/  DEPBAR.LE SB0, 0x1 ;  /* 0x000080400000791a */ /* 0x004fe80000000000 */
.L_x_96:
[----:B------:R-:W-:Y:S05]  /*6b10*/  BSYNC.RECONVERGENT B0 ;  /* 0x0000000000007941 */ /* 0x000fea0003800200 */
.L_x_95:
[----:B------:R-:W-:Y:S01]  /*6b20*/  BAR.SYNC.DEFER_BLOCKING 0x1, 0x80 ;  /* 0x0042000000007b1d */ /* 0x000fe20000010000 */
[----:B------:R-:W-:Y:S01]  /*6b30*/  ISETP.NE.AND P1, PT, R176, RZ, PT ;  /* 0x000000ffb000720c */ /* 0x000fe20003f25270 */
[----:B------:R-:W-:Y:S01]  /*6b40*/  UISETP.NE.AND UP0, UPT, UR49, URZ, UPT ;  /* 0x000000ff3100728c */ /* 0x000fe2000bf05270 */
[----:B------:R-:W-:Y:S11]  /*6b50*/  LEA R3, R101, UR48, 0x3 ;  /* 0x0000003065037c11 */ /* 0x000ff6000f8e18ff */
[----:B------:R-:W-:Y:S01]  /*6b60*/  @P1 SHF.L.U32 R2, R167, 0x1f, RZ ;  /* 0x0000001fa7021819 */ /* 0x000fe200000006ff */
[----:B------:R-:W-:Y:S06]  /*6b70*/  BRA.U !UP0, `(.L_x_97) ;  /* 0x0000000108247547 */ /* 0x000fec000b800000 */
[----:B------:R-:W-:Y:S01]  /*6b80*/  IMAD.U32 R5, RZ, RZ, UR51 ;  /* 0x00000033ff057e24 */ /* 0x000fe2000f8e00ff */
[----:B------:R-:W-:Y:S01]  /*6b90*/  MOV R0, UR37 ;  /* 0x0000002500007c02 */ /* 0x000fe20008000f00 */
[----:B------:R-:W-:Y:S03]  /*6ba0*/  UIADD3 UR51, UPT, UPT, UR51, 0x1, URZ ;  /* 0x0000000133337890 */ /* 0x000fe6000fffe0ff */
[----:B------:R-:W-:Y:S01]  /*6bb0*/  @P1 LEA R5, R5, UR48, 0x3 ;  /* 0x0000003005051c11 */ /* 0x000fe2000f8e18ff */
[----:B------:R-:W-:Y:S04]  /*6bc0*/  UISETP.NE.AND UP0, UPT, UR51, 0x4, UPT ;  /* 0x000000043300788c */ /* 0x000fe8000bf05270 */
[----:B------:R-:W-:Y:S01]  /*6bd0*/  @P1 VIADD R5, R5, 0x50 ;  /* 0x0000005005051836 */ /* 0x000fe20000000000 */
[----:B------:R-:W-:Y:S04]  /*6be0*/  USEL UR51, UR51, URZ, UP0 ;  /* 0x000000ff33337287 */ /* 0x000fe80008000000 */
[----:B------:R-:W-:Y:S04]  /*6bf0*/  @P1 PRMT R0, R0, 0x654, R5 ;  /* 0x0000065400001816 */ /* 0x000fe80000000005 */
[----:B------:R2:W-:Y:S04]  /*6c00*/  @P1 SYNCS.ARRIVE.TRANS64.RED.A1T0 RZ, [R0+URZ], RZ ;  /* 0x000000ff00ff19a7 */ /* 0x0005e800081004ff */
.L_x_97:
[----:B------:R-:W3:Y:S01]  /*6c10*/  @P1 SYNCS.PHASECHK.TRANS64.TRYWAIT P0, [R3+URZ+0x30], R2 ;  /* 0x00003002030015a7 */ /* 0x000ee200080011ff */
[----:B------:R-:W-:Y:S01]  /*6c20*/  BSSY B1, `(.L_x_98) ;  /* 0x000001f000017945 */ /* 0x000fe20003800000 */
[----:B---3--:R-:W-:Y:S03]  /*6c30*/  @P1 SEL R103, RZ, 0x1, !P0 ;  /* 0x00000001ff671807 */ /* 0x008fe60004000000 */
[----:B------:R-:W-:Y:S05]  /*6c40*/  @!P1 BRA `(.L_x_99) ;  /* 0x0000000000709947 */ /* 0x000fea0003800000 */
[----:B------:R-:W-:Y:S01]  /*6c50*/  ISETP.NE.AND P1, PT, R108, RZ, PT ;  /* 0x000000ff6c00720c */ /* 0x000fe20003f25270 */
[----:B------:R-:W-:Y:S01]  /*6c60*/  BSSY B0, `(.L_x_100) ;  /* 0x000000b000007945 */ /* 0x000fe20003800000 */
[----:B------:R-:W-:Y:S11]  /*6c70*/  ISETP.NE.AND P0, PT, R103, RZ, PT ;  /* 0x000000ff6700720c */ /* 0x000ff60003f05270 */
[----:B------:R-:W-:Y:S05]  /*6c80*/  @P1 IMAD R4, R101, 0x4000, R178 ;  /* 0x0000400065041824 */ /* 0x000fea00078e02b2 */
[----:B------:R-:W-:Y:S04]  /*6c90*/  @P1 IADD3 R9, PT, PT, R4, UR48, RZ ;  /* 0x0000003004091c10 */ /* 0x000fe8000fffe0ff */
[----:B------:R-:W-:Y:S01]  /*6ca0*/  @P1 IADD3 R7, PT, PT, R102, R9, RZ ;  /* 0x0000000966071210 */ /* 0x000fe20007ffe0ff */
[--C-:B------:R-:W-:Y:S02]  /*6cb0*/  @P1 IMAD.IADD R5, R100, 0x1, R9.reuse ;  /* 0x0000000164051824 */ /* 0x100fe400078e0209 */
[----:B------:R-:W-:Y:S01]  /*6cc0*/  @P1 IMAD.IADD R2, R110, 0x1, R9 ;  /* 0x000000016e021824 */ /* 0x000fe200078e0209 */
[----:B------:R-:W-:Y:S06]  /*6cd0*/  @P0 BRA `(.L_x_101) ;  /* 0x00000000000c0947 */ /* 0x000fec0003800000 */
[----:B--2---:R-:W-:Y:S04]  /*6ce0*/  SHF.L.U32 R0, R167, 0x1f, RZ ;  /* 0x0000001fa7007819 */ /* 0x004fe800000006ff */
[----:B------:R-:W2:Y:S02]  /*6cf0*/  SYNCS.PHASECHK.TRANS64.TRYWAIT P0, [R3+URZ+0x30], R0 ;  /* 0x00003000030075a7 */ /* 0x000ea400080011ff */
[----:B--2---:R-:W-:Y:S05]  /*6d00*/  @!P0 BRA `(.L_x_102) ;  /* 0x0000004400f48947 */ /* 0x004fea0003800000 */
.L_x_101:
[----:B------:R-:W-:Y:S05]  /*6d10*/  BSYNC B0 ;  /* 0x0000000000007941 */ /* 0x000fea0003800000 */
.L_x_100:
[----:B------:R-:W-:Y:S01]  /*6d20*/  ISETP.NE.AND P0, PT, R108, RZ, PT ;  /* 0x000000ff6c00720c */ /* 0x000fe20003f05270 */
[----:B------:R-:W-:Y:S11]  /*6d30*/  VIADD R101, R101, 0x1 ;  /* 0x0000000165657836 */ /* 0x000ff60000000000 */
[----:B------:R-:W-:Y:S01]  /*6d40*/  @!UPT UIADD3 URZ, UPT, UPT, URZ, URZ, URZ ;  /* 0x000000fffffff290 */ /* 0x000fe2000fffe0ff */
[----:B------:R3:W4:Y:S01]  /*6d50*/  @P0 LDS.128 R88, [R4+UR48+0x400] ;  /* 0x0004003004580984 */ /* 0x0007220008000c00 */
[--C-:B--2---:R-:W-:Y:S01]  /*6d60*/  @P0 IMAD.IADD R3, R102, 0x1, R5.reuse ;  /* 0x0000000166030824 */ /* 0x104fe200078e0205 */
[C---:B------:R-:W-:Y:S01]  /*6d70*/  @P0 IADD3 R0, PT, PT, R110.reuse, R7, RZ ;  /* 0x000000076e000210 */ /* 0x040fe20007ffe0ff */
[C---:B------:R-:W-:Y:S01]  /*6d80*/  @P0 IMAD.IADD R6, R110.reuse, 0x1, R5 ;  /* 0x000000016e060824 */ /* 0x040fe200078e0205 */
[----:B------:R3:W2:Y:S02]  /*6d90*/  @P0 LDS.128 R96, [R2+0x400] ;  /* 0x0004000002600984 */ /* 0x0006a40000000c00 */
[----:B------:R-:W-:Y:S02]  /*6da0*/  @P0 IADD3 R8, PT, PT, R110, R3, RZ ;  /* 0x000000036e080210 */ /* 0x000fe40007ffe0ff */
[----:B------:R3:W1:Y:S04]  /*6db0*/  @P0 LDS.128 R104, [R7+0x400] ;  /* 0x0004000007680984 */ /* 0x0006680000000c00 */
[----:B------:R3:W1:Y:S04]  /*6dc0*/  @P0 LDS.128 R112, [R0+0x400] ;  /* 0x0004000000700984 */ /* 0x0006680000000c00 */
[----:B------:R3:W1:Y:S04]  /*6dd0*/  @P0 LDS.128 R120, [R5+0x400] ;  /* 0x0004000005780984 */ /* 0x0006680000000c00 */
[----:B------:R3:W1:Y:S04]  /*6de0*/  @P0 LDS.128 R128, [R6+0x400] ;  /* 0x0004000006800984 */ /* 0x0006680000000c00 */
[----:B------:R3:W1:Y:S04]  /*6df0*/  @P0 LDS.128 R136, [R3+0x400] ;  /* 0x0004000003880984 */ /* 0x0006680000000c00 */
[----:B------:R3:W1:Y:S02]  /*6e00*/  @P0 LDS.128 R144, [R8+0x400] ;  /* 0x0004000008900984 */ /* 0x0006640000000c00 */
.L_x_99:
[----:B------:R-:W-:Y:S05]  /*6e10*/  BSYNC B1 ;  /* 0x0000000000017941 */ /* 0x000fea0003800000 */
.L_x_98:
[----:B---3--:R-:W-:Y:S05]  /*6e20*/  VIADD R3, R80, 0x40 ;  /* 0x0000004050037836 */ /* 0x008fea0000000000 */
[----:B------:R-:W-:Y:S04]  /*6e30*/  SHF.R.U32.HI R3, RZ, 0x15, R3 ;  /* 0x00000015ff037819 */ /* 0x000fe80000011603 */
[----:B------:R-:W-:Y:S11]  /*6e40*/  LOP3.LUT P0, RZ, R3, 0x3, R162, 0x48, !PT ;  /* 0x0000000303ff7812 */ /* 0x000ff600078048a2 */
[----:B------:R-:W-:Y:S02]  /*6e50*/  @!UPT UIADD3 URZ, UPT, UPT, URZ, URZ, URZ ;  /* 0x000000fffffff290 */ /* 0x000fe4000fffe0ff */
[----:B------:R-:W-:Y:S05]  /*6e60*/  @!P0 BRA `(.L_x_103) ;  /* 0x0000000000408947 */ /* 0x000fea0003800000 */
[----:B------:R-:W3:Y:S01]  /*6e70*/  LDCU.64 UR8, c[0x4][0x70] ;  /* 0x01000e00ff0877ac */ /* 0x000ee20008000a00 */
[----:B------:R-:W-:Y:S01]  /*6e80*/  MOV R3, 0x0 ;  /* 0x0000000000037802 */ /* 0x000fe20000000f00 */
[----:B------:R-:W-:Y:S02]  /*6e90*/  HFMA2 R12, -RZ, RZ, 0, 5.9604644775390625e-08 ;  /* 0x00000001ff0c7431 */ /* 0x000fe400000001ff */
[----:B------:R-:W-:Y:S02]  /*6ea0*/  IMAD.MOV.U32 R8, RZ, RZ, 0x192 ;  /* 0x00000192ff087424 */ /* 0x000fe400078e00ff */
[----:B------:R-:W-:Y:S01]  /*6eb0*/  IMAD.MOV.U32 R13, RZ, RZ, RZ ;  /* 0x000000ffff0d7224 */ /* 0x000fe200078e00ff */
[----:B------:R-:W5:Y:S01]  /*6ec0*/  LDCU.64 UR6, c[0x4][0x78] ;  /* 0x01000f00ff0677ac */ /* 0x000f620008000a00 */
[----:B------:R-:W1:Y:S01]  /*6ed0*/  LDC.64 R2, c[0x4][R3] ;  /* 0x0100000003027b82 */ /* 0x000e620000000a00 */
[----:B------:R-:W2:Y:S01]  /*6ee0*/  LDCU.64 UR4, c[0x4][0x10] ;  /* 0x01000200ff0477ac */ /* 0x000ea20008000a00 */
[----:B---3--:R-:W-:Y:S01]  /*6ef0*/  MOV R5, UR9 ;  /* 0x0000000900057c02 */ /* 0x008fe20008000f00 */
[----:B------:R-:W-:Y:S01]  /*6f00*/  IMAD.U32 R4, RZ, RZ, UR8 ;  /* 0x00000008ff047e24 */ /* 0x000fe2000f8e00ff */
[----:B-----5:R-:W-:Y:S01]  /*6f10*/  MOV R7, UR7 ;  /* 0x0000000700077c02 */ /* 0x020fe20008000f00 */
[----:B------:R-:W-:Y:S01]  /*6f20*/  IMAD.U32 R6, RZ, RZ, UR6 ;  /* 0x00000006ff067e24 */ /* 0x000fe2000f8e00ff */
[----:B--2---:R-:W-:Y:S01]  /*6f30*/  MOV R11, UR5 ;  /* 0x00000005000b7c02 */ /* 0x004fe20008000f00 */
[----:B------:R-:W-:Y:S02]  /*6f40*/  IMAD.U32 R10, RZ, RZ, UR4 ;  /* 0x00000004ff0a7e24 */ /* 0x000fe4000f8e00ff */
[----:B------:R-:W-:Y:S07]  /*6f50*/  LEPC R20, `(.L_x_103) ;  /* 0x000000001014794e */ /* 0x000fee0000000000 */
[----:B-1--4-:R-:W-:Y:S05]  /*6f60*/  CALL.ABS.NOINC R2 ;  /* 0x0000000002007343 */ /* 0x012fea0003c00000 */
.L_x_103:
[----:B------:R-:W-:Y:S05]  /*6f70*/  WARPSYNC.ALL ;  /* 0x0000000000007948 */ /* 0x000fea0003800000 */
[----:B------:R-:W-:Y:S01]  /*6f80*/  R2UR UR4, R80 ;  /* 0x00000000500472ca */ /* 0x000fe200000e0000 */
[--C-:B----4-:R-:W-:Y:S01]  /*6f90*/  HADD2.F32 R82, -RZ, R88.reuse.H0_H0 ;  /* 0x20000058ff527230 */ /* 0x110fe20000004100 */
[----:B------:R-:W-:Y:S01]  /*6fa0*/  ISETP.NE.AND P6, PT, R176, RZ, PT ;  /* 0x000000ffb000720c */ /* 0x000fe20003fc5270 */
[----:B------:R-:W-:Y:S01]  /*6fb0*/  HADD2.F32 R83, -RZ, R88.H1_H1 ;  /* 0x30000058ff537230 */ /* 0x000fe20000004100 */
[----:B--2---:R-:W-:Y:S01]  /*6fc0*/  MOV R0, UR51 ;  /* 0x0000003300007c02 */ /* 0x004fe20008000f00 */
[--C-:B------:R-:W-:Y:S01]  /*6fd0*/  HADD2.F32 R84, -RZ, R89.reuse.H0_H0 ;  /* 0x20000059ff547230 */ /* 0x100fe20000004100 */
[----:B------:R-:W-:Y:S01]  /*6fe0*/  MOV R85, UR37 ;  /* 0x0000002500557c02 */ /* 0x000fe20008000f00 */
[----:B------:R-:W-:Y:S01]  /*6ff0*/  HADD2.F32 R86, -RZ, R89.H1_H1 ;  /* 0x30000059ff567230 */ /* 0x000fe20000004100 */
[----:B------:R-:W-:Y:S01]  /*7000*/  ISETP.NE.AND P0, PT, R170, RZ, PT ;  /* 0x000000ffaa00720c */ /* 0x000fe20003f05270 */
[----:B------:R-:W-:Y:S04]  /*7010*/  BSSY.RECONVERGENT B0, `(.L_x_104) ;  /* 0x00000fc000007945 */ /* 0x000fe80003800200 */
[----:B------:R-:W2:Y:S02]  /*7020*/  LDTM.x64 R4, tmem[UR4+0x40] ;  /* 0x00004004000479ee */ /* 0x000ea40008340000 */
[----:B------:R-:W-:Y:S04]  /*7030*/  @P6 LEA R0, R0, UR48, 0x3 ;  /* 0x0000003000006c11 */ /* 0x000fe8000f8e18ff */
[----:B------:R-:W-:Y:S04]  /*7040*/  @P6 IADD3 R0, PT, PT, R0, 0x50, RZ ;  /* 0x0000005000006810 */ /* 0x000fe80007ffe0ff */
[----:B------:R-:W-:Y:S01]  /*7050*/  @P6 PRMT R85, R85, 0x654, R0 ;  /* 0x0000065455556816 */ /* 0x000fe20000000000 */
[C---:B--2---:R-:W-:Y:S01]  /*7060*/  FMUL R0, R78.reuse, R4 ;  /* 0x000000044e007220 */ /* 0x044fe20000400000 */
[C---:B------:R-:W-:Y:S01]  /*7070*/  FMUL R2, R78.reuse, R5 ;  /* 0x000000054e027220 */ /* 0x040fe20000400000 */
[C---:B------:R-:W-:Y:S01]  /*7080*/  FMUL R3, R78.reuse, R6 ;  /* 0x000000064e037220 */ /* 0x040fe20000400000 */
[C---:B------:R-:W-:Y:S01]  /*7090*/  FMUL R7, R78.reuse, R7 ;  /* 0x000000074e077220 */ /* 0x040fe20000400000 */
[C---:B------:R-:W-:Y:S01]  /*70a0*/  FFMA R0, R81.reuse, R82, R0 ;  /* 0x0000005251007223 */ /* 0x040fe20000000000 */
[C---:B------:R-:W-:Y:S01]  /*70b0*/  FFMA R2, R81.reuse, R83, R2 ;  /* 0x0000005351027223 */ /* 0x040fe20000000002 */
[--C-:B------:R-:W-:Y:S02]  /*70c0*/  HADD2.F32 R83, -RZ, R90.reuse.H0_H0 ;  /* 0x2000005aff537230 */ /* 0x100fe40000004100 */
[C---:B------:R-:W-:Y:S01]  /*70d0*/  FFMA R3, R81.reuse, R84, R3 ;  /* 0x0000005451037223 */ /* 0x040fe20000000003 */
[----:B------:R-:W-:Y:S01]  /*70e0*/  FFMA R7, R81, R86, R7 ;  /* 0x0000005651077223 */ /* 0x000fe20000000007 */
[----:B------:R-:W-:Y:S01]  /*70f0*/  FMUL R4, R78, R8 ;  /* 0x000000084e047220 */ /* 0x000fe20000400000 */
[----:B-1----:R-:W-:Y:S01]  /*7100*/  F2FP.F16.F32.PACK_AB R92, R2, R0 ;  /* 0x00000000025c723e */ /* 0x002fe200000000ff */
[----:B------:R-:W-:Y:S02]  /*7110*/  HADD2.F32 R82, -RZ, R90.H1_H1 ;  /* 0x3000005aff527230 */ /* 0x000fe40000004100 */
[C---:B------:R-:W-:Y:S01]  /*7120*/  FMUL R5, R78.reuse, R9 ;  /* 0x000000094e057220 */ /* 0x040fe20000400000 */
[----:B------:R-:W-:Y:S01]  /*7130*/  F2FP.F16.F32.PACK_AB R93, R7, R3 ;  /* 0x00000003075d723e */ /* 0x000fe200000000ff */
        /* <DEDUP_REMOVED lines=19> */
[----:B------:R1:W-:Y:S01]  /*7270*/  STS.128 [R178+UR48+0x4400], R92 ;  /* 0x0044005cb2007988 */ /* 0x0003e20008000c30 */
        /* <DEDUP_REMOVED lines=8> */
[C---:B------:R-:W-:Y:S01]  /*7300*/  FMUL R14, R78.reuse, R18 ;  /* 0x000000124e0e7220 */ /* 0x040fe20000400000 */
[----:B------:R-:W-:Y:S01]  /*7310*/  F2FP.F16.F32.PACK_AB R117, R15, R10 ;  /* 0x0000000a0f75723e */ /* 0x000fe200000000ff */
[C---:B------:R-:W-:Y:S01]  /*7320*/  FFMA R12, R81.reuse, R3, R12 ;  /* 0x00000003510c7223 */ /* 0x040fe2000000000c */
[--C-:B------:R-:W-:Y:S02]  /*7330*/  HADD2.F32 R3, -RZ, R99.reuse.H0_H0 ;  /* 0x20000063ff037230 */ /* 0x100fe40000004100 */
[C---:B------:R-:W-:Y:S01]  /*7340*/  FFMA R13, R81.reuse, R0, R13 ;  /* 0x00000000510d7223 */ /* 0x040fe2000000000d */
[----:B------:R-:W-:Y:S02]  /*7350*/  HADD2.F32 R2, -RZ, R99.H1_H1 ;  /* 0x30000063ff027230 */ /* 0x000fe40000004100 */
[C---:B------:R-:W-:Y:S01]  /*7360*/  FMUL R19, R78.reuse, R19 ;  /* 0x000000134e137220 */ /* 0x040fe20000400000 */
[--C-:B------:R-:W-:Y:S02]  /*7370*/  HADD2.F32 R83, -RZ, R104.reuse.H0_H0 ;  /* 0x20000068ff537230 */ /* 0x100fe40000004100 */
[----:B------:R-:W-:Y:S01]  /*7380*/  FFMA R14, R81, R3, R14 ;  /* 0x00000003510e7223 */ /* 0x000fe2000000000e */
[----:B------:R-:W-:Y:S01]  /*7390*/  F2FP.F16.F32.PACK_AB R118, R13, R12 ;  /* 0x0000000c0d76723e */ /* 0x000fe200000000ff */
        /* <DEDUP_REMOVED lines=38> */
[C---:B------:R-:W-:Y:S01]  /*7600*/  FMUL R31, R78.reuse, R31 ;  /* 0x0000001f4e1f7220 */ /* 0x040fe20000400000 */
[----:B------:R3:W-:Y:S01]  /*7610*/  STS.128 [R177+0x4400], R124 ;  /* 0x0044007cb1007388 */ /* 0x0007e20000000c00 */
[--C-:B------:R-:W-:Y:S02]  /*7620*/  HADD2.F32 R3, -RZ, R114.reuse.H0_H0 ;  /* 0x20000072ff037230 */ /* 0x100fe40000004100 */
[----:B------:R-:W-:Y:S01]  /*7630*/  FFMA R26, R81, R0, R26 ;  /* 0x00000000511a7223 */ /* 0x000fe2000000001a */
[----:B------:R-:W-:Y:S01]  /*7640*/  HADD2.F32 R0, -RZ, R113.H1_H1 ;  /* 0x30000071ff007230 */ /* 0x000fe20000004100 */
[----:B------:R-:W-:Y:S01]  /*7650*/  F2FP.F16.F32.PACK_AB R132, R25, R24 ;  /* 0x000000181984723e */ /* 0x000fe200000000ff */
[C---:B------:R-:W-:Y:S01]  /*7660*/  FMUL R28, R78.reuse, R32 ;  /* 0x000000204e1c7220 */ /* 0x040fe20000400000 */
[----:B------:R-:W-:Y:S02]  /*7670*/  HADD2.F32 R2, -RZ, R114.H1_H1 ;  /* 0x30000072ff027230 */ /* 0x000fe40000004100 */
[C---:B------:R-:W-:Y:S01]  /*7680*/  FMUL R29, R78.reuse, R33 ;  /* 0x000000214e1d7220 */ /* 0x040fe20000400000 */
[--C-:B------:R-:W-:Y:S02]  /*7690*/  HADD2.F32 R83, -RZ, R115.reuse.H0_H0 ;  /* 0x20000073ff537230 */ /* 0x100fe40000004100 */
[C---:B------:R-:W-:Y:S01]  /*76a0*/  FFMA R31, R81.reuse, R0, R31 ;  /* 0x00000000511f7223 */ /* 0x040fe2000000001f */
[C---:B------:R-:W-:Y:S01]  /*76b0*/  FFMA R28, R81.reuse, R3, R28 ;  /* 0x00000003511c7223 */ /* 0x040fe2000000001c */
[----:B------:R-:W-:Y:S01]  /*76c0*/  FFMA R29, R81, R2, R29 ;  /* 0x00000002511d7223 */ /* 0x000fe2000000001d */
[C---:B------:R-:W-:Y:S01]  /*76d0*/  FMUL R30, R78.reuse, R34 ;  /* 0x000000224e1e7220 */ /* 0x040fe20000400000 */
[----:B------:R-:W-:Y:S01]  /*76e0*/  HADD2.F32 R82, -RZ, R115.H1_H1 ;  /* 0x30000073ff527230 */ /* 0x000fe20000004100 */
[----:B------:R-:W-:Y:S01]  /*76f0*/  F2FP.F16.F32.PACK_AB R133, R31, R26 ;  /* 0x0000001a1f85723e */ /* 0x000fe200000000ff */
        /* <DEDUP_REMOVED lines=16> */
[----:B-1----:R-:W-:Y:S01]  /*7800*/  F2FP.F16.F32.PACK_AB R92, R33, R32 ;  /* 0x00000020215c723e */ /* 0x002fe200000000ff */
        /* <DEDUP_REMOVED lines=42> */
[--C-:B------:R-:W-:Y:S02]  /*7ab0*/  HADD2.F32 R3, -RZ, R136.reuse.H0_H0 ;  /* 0x20000088ff037230 */ /* 0x100fe40000004100 */
[C---:B------:R-:W-:Y:S01]  /*7ac0*/  FFMA R46, R81.reuse, R83, R46 ;  /* 0x00000053512e7223 */ /* 0x040fe2000000002e */
[C---:B------:R-:W-:Y:S01]  /*7ad0*/  FMUL R48, R78.reuse, R52 ;  /* 0x000000344e307220 */ /* 0x040fe20000400000 */
        /* <DEDUP_REMOVED lines=17> */
[C---:B------:R-:W-:Y:S01]  /*7bf0*/  FFMA R52, R81.reuse, R0, R52 ;  /* 0x0000000051347223 */ /* 0x040fe20000000034 */
[C---:B------:R-:W-:Y:S01]  /*7c00*/  FFMA R53, R81.reuse, R2, R53 ;  /* 0x0000000251357223 */ /* 0x040fe20000000035 */
[----:B------:R-:W-:Y:S02]  /*7c10*/  HADD2.F32 R0, -RZ, R139.H1_H1 ;  /* 0x3000008bff007230 */ /* 0x000fe40000004100 */
[----:B------:R-:W-:Y:S01]  /*7c20*/  FFMA R54, R81, R3, R54 ;  /* 0x0000000351367223 */ /* 0x000fe20000000036 */
[C---:B------:R-:W-:Y:S01]  /*7c30*/  FMUL R59, R78.reuse, R59 ;  /* 0x0000003b4e3b7220 */ /* 0x040fe20000400000 */
[--C-:B------:R-:W-:Y:S02]  /*7c40*/  HADD2.F32 R3, -RZ, R144.reuse.H0_H0 ;  /* 0x20000090ff037230 */ /* 0x100fe40000004100 */
[C---:B------:R-:W-:Y:S01]  /*7c50*/  FMUL R56, R78.reuse, R60 ;  /* 0x0000003c4e387220 */ /* 0x040fe20000400000 */
[----:B------:R-:W-:Y:S02]  /*7c60*/  HADD2.F32 R2, -RZ, R144.H1_H1 ;  /* 0x30000090ff027230 */ /* 0x000fe40000004100 */
[C---:B------:R-:W-:Y:S01]  /*7c70*/  FMUL R57, R78.reuse, R61 ;  /* 0x0000003d4e397220 */ /* 0x040fe20000400000 */
[--C-:B------:R-:W-:Y:S01]  /*7c80*/  HADD2.F32 R83, -RZ, R145.reuse.H0_H0 ;  /* 0x20000091ff537230 */ /* 0x100fe20000004100 */
[----:B------:R-:W-:Y:S01]  /*7c90*/  F2FP.F16.F32.PACK_AB R118, R45, R44 ;  /* 0x0000002c2d76723e */ /* 0x000fe200000000ff */
[C---:B------:R-:W-:Y:S01]  /*7ca0*/  FMUL R58, R78.reuse, R62 ;  /* 0x0000003e4e3a7220 */ /* 0x040fe20000400000 */
[----:B------:R-:W-:Y:S01]  /*7cb0*/  F2FP.F16.F32.PACK_AB R119, R51, R46 ;  /* 0x0000002e3377723e */ /* 0x000fe200000000ff */
[C---:B------:R-:W-:Y:S01]  /*7cc0*/  FFMA R59, R81.reuse, R0, R59 ;  /* 0x00000000513b7223 */ /* 0x040fe2000000003b */
[C---:B------:R-:W-:Y:S01]  /*7cd0*/  FFMA R56, R81.reuse, R3, R56 ;  /* 0x0000000351387223 */ /* 0x040fe20000000038 */
[----:B------:R-:W-:Y:S02]  /*7ce0*/  HADD2.F32 R0, -RZ, R145.H1_H1 ;  /* 0x30000091ff007230 */ /* 0x000fe40000004100 */
[C---:B------:R-:W-:Y:S01]  /*7cf0*/  FFMA R57, R81.reuse, R2, R57 ;  /* 0x0000000251397223 */ /* 0x040fe20000000039 */
[----:B------:R1:W-:Y:S01]  /*7d00*/  STS.128 [R182+0x4400], R116 ;  /* 0x00440074b6007388 */ /* 0x0003e20000000c00 */
[C---:B------:R-:W-:Y:S01]  /*7d10*/  FMUL R63, R78.reuse, R63 ;  /* 0x0000003f4e3f7220 */ /* 0x040fe20000400000 */
[--C-:B------:R-:W-:Y:S02]  /*7d20*/  HADD2.F32 R3, -RZ, R146.reuse.H0_H0 ;  /* 0x20000092ff037230 */ /* 0x100fe40000004100 */
[C---:B------:R-:W-:Y:S01]  /*7d30*/  FFMA R58, R81.reuse, R83, R58 ;  /* 0x00000053513a7223 */ /* 0x040fe2000000003a */
        /* <DEDUP_REMOVED lines=8> */
[----:B---3--:R-:W-:Y:S01]  /*7dc0*/  F2FP.F16.F32.PACK_AB R124, R49, R48 ;  /* 0x00000030317c723e */ /* 0x008fe200000000ff */
[----:B------:R-:W-:Y:S01]  /*7dd0*/  FFMA R60, R81, R3, R60 ;  /* 0x00000003513c7223 */ /* 0x000fe2000000003c */
[----:B------:R-:W-:Y:S01]  /*7de0*/  F2FP.F16.F32.PACK_AB R125, R55, R50 ;  /* 0x00000032377d723e */ /* 0x000fe200000000ff */
[----:B------:R-:W-:Y:S01]  /*7df0*/  FFMA R61, R81, R2, R61 ;  /* 0x00000002513d7223 */ /* 0x000fe2000000003d */
[----:B------:R-:W-:Y:S01]  /*7e00*/  F2FP.F16.F32.PACK_AB R126, R53, R52 ;  /* 0x00000034357e723e */ /* 0x000fe200000000ff */
[----:B------:R-:W-:Y:S01]  /*7e10*/  FFMA R62, R81, R83, R62 ;  /* 0x00000053513e7223 */ /* 0x000fe2000000003e */
[----:B------:R-:W-:Y:S01]  /*7e20*/  F2FP.F16.F32.PACK_AB R127, R59, R54 ;  /* 0x000000363b7f723e */ /* 0x000fe200000000ff */
[----:B------:R-:W-:Y:S01]  /*7e30*/  FFMA R67, R81, R82, R67 ;  /* 0x0000005251437223 */ /* 0x000fe20000000043 */
[----:B----4-:R-:W-:Y:S02]  /*7e40*/  F2FP.F16.F32.PACK_AB R132, R57, R56 ;  /* 0x000000383984723e */ /* 0x010fe400000000ff */
[----:B------:R-:W-:Y:S01]  /*7e50*/  F2FP.F16.F32.PACK_AB R133, R63, R58 ;  /* 0x0000003a3f85723e */ /* 0x000fe200000000ff */
[----:B------:R1:W-:Y:S01]  /*7e60*/  STS.128 [R174+0x4400], R124 ;  /* 0x0044007cae007388 */ /* 0x0003e20000000c00 */
[----:B------:R-:W-:Y:S02]  /*7e70*/  F2FP.F16.F32.PACK_AB R134, R61, R60 ;  /* 0x0000003c3d86723e */ /* 0x000fe400000000ff */
[----:B------:R-:W-:Y:S02]  /*7e80*/  F2FP.F16.F32.PACK_AB R135, R67, R62 ;  /* 0x0000003e4387723e */ /* 0x000fe400000000ff */
[----:B------:R-:W-:Y:S02]  /*7e90*/  LEA R0, R101, UR48, 0x3 ;  /* 0x0000003065007c11 */ /* 0x000fe4000f8e18ff */
[----:B------:R-:W-:Y:S01]  /*7ea0*/  @P6 SHF.L.U32 R3, R167, 0x1f, RZ ;  /* 0x0000001fa7036819 */ /* 0x000fe200000006ff */
        /* <DEDUP_REMOVED lines=9> */
[----:B------:R-:W-:Y:S02]  /*7f40*/  UIADD3 UR8, UP0, UPT, UR52, 0x680, URZ ;  /* 0x0000068034087890 */ /* 0x000fe4000ff1e0ff */
[----:B------:R-:W-:Y:S02]  /*7f50*/  UIADD3 UR5, UPT, UPT, UR41, 0x40, URZ ;  /* 0x0000004029057890 */ /* 0x000fe4000fffe0ff */
[----:B------:R-:W-:Y:S02]  /*7f60*/  UIADD3 UR4, UPT, UPT, UR48, 0x4400, URZ ;  /* 0x0000440030047890 */ /* 0x000fe4000fffe0ff */
[----:B------:R-:W-:Y:S01]  /*7f70*/  UIADD3.X UR9, UPT, UPT, URZ, UR53, URZ, UP0, !UPT ;  /* 0x00000035ff097290 */ /* 0x000fe200087fe4ff */
[----:B------:R-:W-:Y:S01]  /*7f80*/  UMOV UR6, UR42 ;  /* 0x0000002a00067c82 */ /* 0x000fe20008000000 */
[----:B------:R-:W-:Y:S07]  /*7f90*/  UMOV UR7, UR36 ;  /* 0x0000002400077c82 */ /* 0x000fee0008000000 */
[----:B------:R2:W-:Y:S01]  /*7fa0*/  UTMASTG.3D [UR4], [UR8] ;  /* 0x00000004080073b5 */ /* 0x0005e20008010000 */
[----:B------:R0:W-:Y:S01]  /*7fb0*/  UTMACMDFLUSH ;  /* 0x00000000000079b7 */ /* 0x0001e20000000000 */
[----:B--2---:R-:W-:Y:S04]  /*7fc0*/  DEPBAR.LE SB0, 0x1 ;  /* 0x000080400000791a */ /* 0x004fe80000000000 */
.L_x_105:
[----:B------:R-:W-:Y:S05]  /*7fd0*/  BSYNC.RECONVERGENT B0 ;  /* 0x0000000000007941 */ /* 0x000fea0003800200 */
.L_x_104:
[----:B------:R-:W-:Y:S01]  /*7fe0*/  BAR.SYNC.DEFER_BLOCKING 0x1, 0x80 ;  /* 0x0042000000007b1d */ /* 0x000fe20000010000 */
[----:B------:R-:W-:Y:S04]  /*7ff0*/  UIADD3 UR40, UPT, UPT, UR51, 0x1, URZ ;  /* 0x0000000133287890 */ /* 0x000fe8000fffe0ff */
[----:B------:R-:W-:Y:S04]  /*8000*/  UISETP.NE.AND UP0, UPT, UR40, 0x4, UPT ;  /* 0x000000042800788c */ /* 0x000fe8000bf05270 */
[----:B------:R-:W-:Y:S01]  /*8010*/  USEL UR40, UR40, URZ, UP0 ;  /* 0x000000ff28287287 */ /* 0x000fe20008000000 */
[----:B------:R2:W-:Y:S01]  /*8020*/  @P6 SYNCS.ARRIVE.TRANS64.RED.A1T0 RZ, [R85+URZ], RZ ;  /* 0x000000ff55ff69a7 */ /* 0x0005e200081004ff */
[----:B------:R-:W-:Y:S01]  /*8030*/  BSSY B1, `(.L_x_106) ;  /* 0x0000020000017945 */ /* 0x000fe20003800000 */
[----:B------:R-:W3:Y:S02]  /*8040*/  @P6 SYNCS.PHASECHK.TRANS64.TRYWAIT P0, [R0+URZ+0x30], R3 ;  /* 0x00003003000065a7 */ /* 0x000ee400080011ff */
[----:B---3--:R-:W-:Y:S01]  /*8050*/  @P6 SEL R103, RZ, 0x1, !P0 ;  /* 0x00000001ff676807 */ /* 0x008fe20004000000 */
[----:B--2---:R-:W-:Y:S06]  /*8060*/  @!P6 BRA `(.L_x_107) ;  /* 0x000000000070e947 */ /* 0x004fec0003800000 */
        /* <DEDUP_REMOVED lines=9> */
[----:B------:R-:W-:Y:S04]  /*8100*/  SHF.L.U32 R7, R167, 0x1f, RZ ;  /* 0x0000001fa7077819 */ /* 0x000fe800000006ff */
[----:B------:R-:W2:Y:S02]  /*8110*/  SYNCS.PHASECHK.TRANS64.TRYWAIT P0, [R0+URZ+0x30], R7 ;  /* 0x00003007000075a7 */ /* 0x000ea400080011ff */
[----:B--2---:R-:W-:Y:S05]  /*8120*/  @!P0 BRA `(.L_x_110) ;  /* 0x0000003400008947 */ /* 0x004fea0003800000 */
.L_x_109:
[----:B------:R-:W-:Y:S05]  /*8130*/  BSYNC B0 ;  /* 0x0000000000007941 */ /* 0x000fea0003800000 */
.L_x_108:
        /* <DEDUP_REMOVED lines=15> */
.L_x_107:
[----:B------:R-:W-:Y:S05]  /*8230*/  BSYNC B1 ;  /* 0x0000000000017941 */ /* 0x000fea0003800000 */
.L_x_106:
        /* <DEDUP_REMOVED lines=21> */
.L_x_111:
[----:B------:R-:W-:Y:S05]  /*8390*/  WARPSYNC.ALL ;  /* 0x0000000000007948 */ /* 0x000fea0003800000 */
[----:B------:R-:W-:Y:S01]  /*83a0*/  R2UR UR4, R80 ;  /* 0x00000000500472ca */ /* 0x000fe200000e0000 */
[--C-:B----4-:R-:W-:Y:S01]  /*83b0*/  HADD2.F32 R82, -RZ, R88.reuse.H0_H0 ;  /* 0x20000058ff527230 */ /* 0x110fe20000004100 */
[----:B------:R-:W-:Y:S01]  /*83c0*/  ISETP.NE.AND P6, PT, R176, RZ, PT ;  /* 0x000000ffb000720c */ /* 0x000fe20003fc5270 */
[----:B------:R-:W-:Y:S01]  /*83d0*/  HADD2.F32 R83, -RZ, R88.H1_H1 ;  /* 0x30000058ff537230 */ /* 0x000fe20000004100 */
[----:B------:R-:W-:Y:S01]  /*83e0*/  MOV R3, UR40 ;  /* 0x0000002800037c02 */ /* 0x000fe20008000f00 */
[----:B------:R-:W-:Y:S01]  /*83f0*/  BSSY.RECONVERGENT B0, `(.L_x_112) ;  /* 0x0000100000007945 */ /* 0x000fe20003800200 */
[----:B------:R-:W-:Y:S02]  /*8400*/  MOV R84, UR37 ;  /* 0x0000002500547c02 */ /* 0x000fe40008000f00 */
[----:B------:R-:W-:Y:S05]  /*8410*/  ISETP.NE.AND P0, PT, R170, RZ, PT ;  /* 0x000000ffaa00720c */ /* 0x000fea0003f05270 */
[----:B------:R-:W3:Y:S02]  /*8420*/  LDTM.x64 R4, tmem[UR4+0x80] ;  /* 0x00008004000479ee */ /* 0x000ee40008340000 */
[----:B------:R-:W-:Y:S04]  /*8430*/  @P6 LEA R3, R3, UR48, 0x3 ;  /* 0x0000003003036c11 */ /* 0x000fe8000f8e18ff */
[----:B------:R-:W-:Y:S04]  /*8440*/  @P6 IADD3 R3, PT, PT, R3, 0x50, RZ ;  /* 0x0000005003036810 */ /* 0x000fe80007ffe0ff */
[----:B------:R-:W-:Y:S01]  /*8450*/  @P6 PRMT R84, R84, 0x654, R3 ;  /* 0x0000065454546816 */ /* 0x000fe20000000003 */
[C---:B---3--:R-:W-:Y:S01]  /*8460*/  FMUL R0, R78.reuse, R4 ;  /* 0x000000044e007220 */ /* 0x048fe20000400000 */
[C---:B------:R-:W-:Y:S01]  /*8470*/  FMUL R3, R78.reuse, R6 ;  /* 0x000000064e037220 */ /* 0x040fe20000400000 */
[C---:B------:R-:W-:Y:S01]  /*8480*/  FMUL R4, R78.reuse, R8 ;  /* 0x000000084e047220 */ /* 0x040fe20000400000 */
[C---:B------:R-:W-:Y:S01]  /*8490*/  FMUL R6, R78.reuse, R10 ;  /* 0x0000000a4e067220 */ /* 0x040fe20000400000 */
[C---:B------:R-:W-:Y:S01]  /*84a0*/  FFMA R0, R81.reuse, R82, R0 ;  /* 0x0000005251007223 */ /* 0x040fe20000000000 */
[C---:B------:R-:W-:Y:S01]  /*84b0*/  FMUL R8, R78.reuse, R12 ;  /* 0x0000000c4e087220 */ /* 0x040fe20000400000 */
        /* <DEDUP_REMOVED lines=38> */
[--C-:B------:R-:W-:Y:S02]  /*8720*/  HADD2.F32 R64, -RZ, R89.reuse.H0_H0 ;  /* 0x20000059ff407230 */ /* 0x100fe40000004100 */
[C---:B------:R-:W-:Y:S01]  /*8730*/  FMUL R49, R78.reuse, R53 ;  /* 0x000000354e317220 */ /* 0x040fe20000400000 */
[C---:B------:R-:W-:Y:S01]  /*8740*/  FMUL R62, R78.reuse, R66 ;  /* 0x000000424e3e7220 */ /* 0x040fe20000400000 */
[----:B------:R-:W-:Y:S02]  /*8750*/  HADD2.F32 R66, -RZ, R89.H1_H1 ;  /* 0x30000059ff427230 */ /* 0x000fe40000004100 */
[C---:B------:R-:W-:Y:S01]  /*8760*/  FMUL R53, R78.reuse, R57 ;  /* 0x000000394e357220 */ /* 0x040fe20000400000 */
[C---:B------:R-:W-:Y:S01]  /*8770*/  FMUL R7, R78.reuse, R7 ;  /* 0x000000074e077220 */ /* 0x040fe20000400000 */
[C---:B------:R-:W-:Y:S01]  /*8780*/  FMUL R57, R78.reuse, R61 ;  /* 0x0000003d4e397220 */ /* 0x040fe20000400000 */
[----:B------:R-:W-:Y:S01]  /*8790*/  FMUL R61, R78, R65 ;  /* 0x000000414e3d7220 */ /* 0x000fe20000400000 */
[--C-:B------:R-:W-:Y:S02]  /*87a0*/  HADD2.F32 R65, -RZ, R90.reuse.H0_H0 ;  /* 0x2000005aff417230 */ /* 0x100fe40000004100 */
[C---:B------:R-:W-:Y:S01]  /*87b0*/  FFMA R2, R81.reuse, R83, R2 ;  /* 0x0000005351027223 */ /* 0x040fe20000000002 */
[C---:B------:R-:W-:Y:S01]  /*87c0*/  FFMA R3, R81.reuse, R64, R3 ;  /* 0x0000004051037223 */ /* 0x040fe20000000003 */
[----:B------:R-:W-:Y:S02]  /*87d0*/  HADD2.F32 R64, -RZ, R90.H1_H1 ;  /* 0x3000005aff407230 */ /* 0x000fe40000004100 */
[C---:B------:R-:W-:Y:S01]  /*87e0*/  FFMA R7, R81.reuse, R66, R7 ;  /* 0x0000004251077223 */ /* 0x040fe20000000007 */
[----:B------:R-:W-:Y:S01]  /*87f0*/  FFMA R4, R81, R65, R4 ;  /* 0x0000004151047223 */ /* 0x000fe20000000004 */
[--C-:B------:R-:W-:Y:S01]  /*8800*/  HADD2.F32 R65, -RZ, R91.reuse.H0_H0 ;  /* 0x2000005bff417230 */ /* 0x100fe20000004100 */
[----:B-1----:R-:W-:Y:S01]  /*8810*/  F2FP.F16.F32.PACK_AB R92, R2, R0 ;  /* 0x00000000025c723e */ /* 0x002fe200000000ff */
[----:B------:R-:W-:Y:S01]  /*8820*/  HADD2.F32 R0, -RZ, R91.H1_H1 ;  /* 0x3000005bff007230 */ /* 0x000fe20000004100 */
[----:B------:R-:W-:Y:S01]  /*8830*/  F2FP.F16.F32.PACK_AB R93, R7, R3 ;  /* 0x00000003075d723e */ /* 0x000fe200000000ff */
[--C-:B--2---:R-:W-:Y:S02]  /*8840*/  HADD2.F32 R3, -RZ, R96.reuse.H0_H0 ;  /* 0x20000060ff037230 */ /* 0x104fe40000004100 */
[C---:B------:R-:W-:Y:S01]  /*8850*/  FMUL R11, R78.reuse, R11 ;  /* 0x0000000b4e0b7220 */ /* 0x040fe20000400000 */
[----:B------:R-:W-:Y:S02]  /*8860*/  HADD2.F32 R2, -RZ, R96.H1_H1 ;  /* 0x30000060ff027230 */ /* 0x000fe40000004100 */
[C---:B------:R-:W-:Y:S01]  /*8870*/  FFMA R5, R81.reuse, R64, R5 ;  /* 0x0000004051057223 */ /* 0x040fe20000000005 */
[C---:B------:R-:W-:Y:S01]  /*8880*/  FFMA R6, R81.reuse, R65, R6 ;  /* 0x0000004151067223 */ /* 0x040fe20000000006 */
[C---:B------:R-:W-:Y:S01]  /*8890*/  FFMA R11, R81.reuse, R0, R11 ;  /* 0x00000000510b7223 */ /* 0x040fe2000000000b */
[--C-:B------:R-:W-:Y:S02]  /*88a0*/  HADD2.F32 R0, -RZ, R97.reuse.H0_H0 ;  /* 0x20000061ff007230 */ /* 0x100fe40000004100 */
[C---:B------:R-:W-:Y:S01]  /*88b0*/  FFMA R8, R81.reuse, R3, R8 ;  /* 0x0000000351087223 */ /* 0x040fe20000000008 */
[--C-:B------:R-:W-:Y:S02]  /*88c0*/  HADD2.F32 R3, -RZ, R98.reuse.H0_H0 ;  /* 0x20000062ff037230 */ /* 0x100fe40000004100 */
[C---:B------:R-:W-:Y:S01]  /*88d0*/  FFMA R9, R81.reuse, R2, R9 ;  /* 0x0000000251097223 */ /* 0x040fe20000000009 */
[----:B------:R-:W-:Y:S02]  /*88e0*/  HADD2.F32 R2, -RZ, R97.H1_H1 ;  /* 0x30000061ff027230 */ /* 0x000fe40000004100 */
[C---:B------:R-:W-:Y:S01]  /*88f0*/  FMUL R15, R78.reuse, R15 ;  /* 0x0000000f4e0f7220 */ /* 0x040fe20000400000 */
[----:B------:R-:W-:Y:S01]  /*8900*/  FFMA R10, R81, R0, R10 ;  /* 0x00000000510a7223 */ /* 0x000fe2000000000a */
[----:B------:R-:W-:Y:S01]  /*8910*/  HADD2.F32 R0, -RZ, R98.H1_H1 ;  /* 0x30000062ff007230 */ /* 0x000fe20000004100 */
[----:B------:R-:W-:Y:S01]  /*8920*/  F2FP.F16.F32.PACK_AB R94, R5, R4 ;  /* 0x00000004055e723e */ /* 0x000fe200000000ff */
[--C-:B------:R-:W-:Y:S02]  /*8930*/  HADD2.F32 R5, -RZ, R104.reuse.H0_H0 ;  /* 0x20000068ff057230 */ /* 0x100fe40000004100 */
[C---:B------:R-:W-:Y:S01]  /*8940*/  FFMA R15, R81.reuse, R2, R15 ;  /* 0x00000002510f7223 */ /* 0x040fe2000000000f */
[--C-:B------:R-:W-:Y:S02]  /*8950*/  HADD2.F32 R2, -RZ, R99.reuse.H1_H1 ;  /* 0x30000063ff027230 */ /* 0x100fe40000004100 */
[C---:B------:R-:W-:Y:S01]  /*8960*/  FFMA R12, R81.reuse, R3, R12 ;  /* 0x00000003510c7223 */ /* 0x040fe2000000000c */
[----:B------:R-:W-:Y:S02]  /*8970*/  HADD2.F32 R3, -RZ, R99.H0_H0 ;  /* 0x20000063ff037230 */ /* 0x000fe40000004100 */
[C---:B------:R-:W-:Y:S01]  /*8980*/  FMUL R19, R78.reuse, R19 ;  /* 0x000000134e137220 */ /* 0x040fe20000400000 */
[----:B------:R-:W-:Y:S02]  /*8990*/  HADD2.F32 R4, -RZ, R107.H1_H1 ;  /* 0x3000006bff047230 */ /* 0x000fe40000004100 */
[C---:B------:R-:W-:Y:S01]  /*89a0*/  FFMA R13, R81.reuse, R0, R13 ;  /* 0x00000000510d7223 */ /* 0x040fe2000000000d */
[----:B------:R-:W-:Y:S02]  /*89b0*/  HADD2.F32 R0, -RZ, R104.H1_H1 ;  /* 0x30000068ff007230 */ /* 0x000fe40000004100 */
[C---:B------:R-:W-:Y:S01]  /*89c0*/  FFMA R14, R81.reuse, R3, R14 ;  /* 0x00000003510e7223 */ /* 0x040fe2000000000e */
[--C-:B------:R-:W-:Y:S02]  /*89d0*/  HADD2.F32 R3, -RZ, R106.reuse.H0_H0 ;  /* 0x2000006aff037230 */ /* 0x100fe40000004100 */
[C---:B------:R-:W-:Y:S01]  /*89e0*/  FFMA R19, R81.reuse, R2, R19 ;  /* 0x0000000251137223 */ /* 0x040fe20000000013 */
[----:B------:R-:W-:Y:S02]  /*89f0*/  HADD2.F32 R2, -RZ, R105.H0_H0 ;  /* 0x20000069ff027230 */ /* 0x000fe40000004100 */
[C---:B------:R-:W-:Y:S01]  /*8a00*/  FFMA R16, R81.reuse, R5, R16 ;  /* 0x0000000551107223 */ /* 0x040fe20000000010 */
[----:B------:R-:W-:Y:S02]  /*8a10*/  HADD2.F32 R5, -RZ, R107.H0_H0 ;  /* 0x2000006bff057230 */ /* 0x000fe40000004100 */
[C---:B------:R-:W-:Y:S01]  /*8a20*/  FFMA R17, R81.reuse, R0, R17 ;  /* 0x0000000051117223 */ /* 0x040fe20000000011 */
[----:B------:R-:W-:Y:S02]  /*8a30*/  HADD2.F32 R0, -RZ, R105.H1_H1 ;  /* 0x30000069ff007230 */ /* 0x000fe40000004100 */
[C---:B------:R-:W-:Y:S01]  /*8a40*/  FMUL R23, R78.reuse, R23 ;  /* 0x000000174e177220 */ /* 0x040fe20000400000 */
[C---:B------:R-:W-:Y:S01]  /*8a50*/  FFMA R18, R81.reuse, R2, R18 ;  /* 0x0000000251127223 */ /* 0x040fe20000000012 */
[----:B------:R-:W-:Y:S02]  /*8a60*/  HADD2.F32 R2, -RZ, R106.H1_H1 ;  /* 0x3000006aff027230 */ /* 0x000fe40000004100 */
[C---:B------:R-:W-:Y:S01]  /*8a70*/  FMUL R27, R78.reuse, R27 ;  /* 0x0000001b4e1b7220 */ /* 0x040fe20000400000 */
[C---:B------:R-:W-:Y:S01]  /*8a80*/  FFMA R23, R81.reuse, R0, R23 ;  /* 0x0000000051177223 */ /* 0x040fe20000000017 */
[----:B------:R-:W-:Y:S02]  /*8a90*/  HADD2.F32 R0, -RZ, R112.H0_H0 ;  /* 0x20000070ff007230 */ /* 0x000fe40000004100 */
[C---:B------:R-:W-:Y:S01]  /*8aa0*/  FFMA R20, R81.reuse, R3, R20 ;  /* 0x0000000351147223 */ /* 0x040fe20000000014 */
[----:B------:R-:W-:Y:S02]  /*8ab0*/  HADD2.F32 R3, -RZ, R114.H0_H0 ;  /* 0x20000072ff037230 */ /* 0x000fe40000004100 */
[C---:B------:R-:W-:Y:S01]  /*8ac0*/  FFMA R21, R81.reuse, R2, R21 ;  /* 0x0000000251157223 */ /* 0x040fe20000000015 */
[C---:B------:R-:W-:Y:S01]  /*8ad0*/  FFMA R22, R81.reuse, R5, R22 ;  /* 0x0000000551167223 */ /* 0x040fe20000000016 */
[C---:B------:R-:W-:Y:S01]  /*8ae0*/  FFMA R27, R81.reuse, R4, R27 ;  /* 0x00000004511b7223 */ /* 0x040fe2000000001b */
[C---:B------:R-:W-:Y:S01]  /*8af0*/  FFMA R24, R81.reuse, R0, R24 ;  /* 0x0000000051187223 */ /* 0x040fe20000000018 */
[----:B------:R-:W-:Y:S02]  /*8b00*/  HADD2.F32 R2, -RZ, R112.H1_H1 ;  /* 0x30000070ff027230 */ /* 0x000fe40000004100 */
[C---:B------:R-:W-:Y:S01]  /*8b10*/  FMUL R31, R78.reuse, R31 ;  /* 0x0000001f4e1f7220 */ /* 0x040fe20000400000 */
[----:B------:R-:W-:Y:S02]  /*8b20*/  HADD2.F32 R0, -RZ, R113.H0_H0 ;  /* 0x20000071ff007230 */ /* 0x000fe40000004100 */
[C---:B------:R-:W-:Y:S01]  /*8b30*/  FMUL R35, R78.reuse, R35 ;  /* 0x000000234e237220 */ /* 0x040fe20000400000 */
[----:B------:R-:W-:Y:S02]  /*8b40*/  HADD2.F32 R5, -RZ, R115.H0_H0 ;  /* 0x20000073ff057230 */ /* 0x000fe40000004100 */
[C---:B------:R-:W-:Y:S01]  /*8b50*/  FFMA R25, R81.reuse, R2, R25 ;  /* 0x0000000251197223 */ /* 0x040fe20000000019 */
[----:B------:R-:W-:Y:S02]  /*8b60*/  HADD2.F32 R2, -RZ, R114.H1_H1 ;  /* 0x30000072ff027230 */ /* 0x000fe40000004100 */
[----:B------:R-:W-:Y:S01]  /*8b70*/  FFMA R26, R81, R0, R26 ;  /* 0x00000000511a7223 */ /* 0x000fe2000000001a */
[----:B------:R-:W-:Y:S02]  /*8b80*/  HADD2.F32 R0, -RZ, R113.H1_H1 ;  /* 0x30000071ff007230 */ /* 0x000fe40000004100 */
[C---:B------:R-:W-:Y:S01]  /*8b90*/  FMUL R39, R78.reuse, R39 ;  /* 0x000000274e277220 */ /* 0x040fe20000400000 */
[----:B------:R-:W-:Y:S01]  /*8ba0*/  HADD2.F32 R4, -RZ, R115.H1_H1 ;  /* 0x30000073ff047230 */ /* 0x000fe20000004100 */
[----:B------:R-:W-:Y:S01]  /*8bb0*/  F2FP.F16.F32.PACK_AB R95, R11, R6 ;  /* 0x000000060b5f723e */ /* 0x000fe200000000ff */
[C---:B------:R-:W-:Y:S01]  /*8bc0*/  FMUL R43, R78.reuse, R43 ;  /* 0x0000002b4e2b7220 */ /* 0x040fe20000400000 */
[C---:B------:R-:W-:Y:S01]  /*8bd0*/  FFMA R31, R81.reuse, R0, R31 ;  /* 0x00000000511f7223 */ /* 0x040fe2000000001f */
[--C-:B------:R-:W-:Y:S02]  /*8be0*/  HADD2.F32 R0, -RZ, R120.reuse.H0_H0 ;  /* 0x20000078ff007230 */ /* 0x100fe40000004100 */
[C---:B------:R-:W-:Y:S01]  /*8bf0*/  FFMA R28, R81.reuse, R3, R28 ;  /* 0x00000003511c7223 */ /* 0x040fe2000000001c */
[----:B------:R1:W-:Y:S01]  /*8c00*/  STS.128 [R178+UR48+0x8400], R92 ;  /* 0x0084005cb2007988 */ /* 0x0003e20008000c30 */
[C---:B------:R-:W-:Y:S01]  /*8c10*/  FFMA R29, R81.reuse, R2, R29 ;  /* 0x00000002511d7223 */ /* 0x040fe2000000001d */
[C---:B------:R-:W-:Y:S01]  /*8c20*/  FFMA R30, R81.reuse, R5, R30 ;  /* 0x00000005511e7223 */ /* 0x040fe2000000001e */
[C---:B------:R-:W-:Y:S01]  /*8c30*/  FFMA R35, R81.reuse, R4, R35 ;  /* 0x0000000451237223 */ /* 0x040fe20000000023 */
[----:B------:R-:W-:Y:S02]  /*8c40*/  HADD2.F32 R2, -RZ, R120.H1_H1 ;  /* 0x30000078ff027230 */ /* 0x000fe40000004100 */
[----:B------:R-:W-:Y:S01]  /*8c50*/  FFMA R32, R81, R0, R32 ;  /* 0x0000000051207223 */ /* 0x000fe20000000020 */
[--C-:B------:R-:W-:Y:S01]  /*8c60*/  HADD2.F32 R3, -RZ, R121.reuse.H0_H0 ;  /* 0x20000079ff037230 */ /* 0x100fe20000004100 */
[----:B------:R-:W-:Y:S01]  /*8c70*/  F2FP.F16.F32.PACK_AB R8, R9, R8 ;  /* 0x000000080908723e */ /* 0x000fe200000000ff */
[----:B------:R-:W-:Y:S02]  /*8c80*/  HADD2.F32 R0, -RZ, R121.H1_H1 ;  /* 0x30000079ff007230 */ /* 0x000fe40000004100 */
[C---:B------:R-:W-:Y:S01]  /*8c90*/  FFMA R33, R81.reuse, R2, R33 ;  /* 0x0000000251217223 */ /* 0x040fe20000000021 */
[--C-:B------:R-:W-:Y:S02]  /*8ca0*/  HADD2.F32 R5, -RZ, R123.reuse.H0_H0 ;  /* 0x2000007bff057230 */ /* 0x100fe40000004100 */
[C---:B------:R-:W-:Y:S01]  /*8cb0*/  FFMA R34, R81.reuse, R3, R34 ;  /* 0x0000000351227223 */ /* 0x040fe20000000022 */
[--C-:B------:R-:W-:Y:S02]  /*8cc0*/  HADD2.F32 R3, -RZ, R122.reuse.H0_H0 ;  /* 0x2000007aff037230 */ /* 0x100fe40000004100 */
[----:B------:R-:W-:Y:S01]  /*8cd0*/  FFMA R39, R81, R0, R39 ;  /* 0x0000000051277223 */ /* 0x000fe20000000027 */
[----:B------:R-:W-:Y:S01]  /*8ce0*/  HADD2.F32 R0, -RZ, R122.H1_H1 ;  /* 0x3000007aff007230 */ /* 0x000fe20000004100 */
[----:B------:R-:W-:Y:S01]  /*8cf0*/  F2FP.F16.F32.PACK_AB R9, R15, R10 ;  /* 0x0000000a0f09723e */ /* 0x000fe200000000ff */
[----:B------:R-:W-:Y:S02]  /*8d00*/  HADD2.F32 R2, -RZ, R123.H1_H1 ;  /* 0x3000007bff027230 */ /* 0x000fe40000004100 */
[C---:B------:R-:W-:Y:S01]  /*8d10*/  FFMA R36, R81.reuse, R3, R36 ;  /* 0x0000000351247223 */ /* 0x040fe20000000024 */
[--C-:B------:R-:W-:Y:S02]  /*8d20*/  HADD2.F32 R3, -RZ, R129.reuse.H0_H0 ;  /* 0x20000081ff037230 */ /* 0x100fe40000004100 */
[C---:B------:R-:W-:Y:S01]  /*8d30*/  FFMA R37, R81.reuse, R0, R37 ;  /* 0x0000000051257223 */ /* 0x040fe20000000025 */
[C---:B------:R-:W-:Y:S01]  /*8d40*/  FFMA R38, R81.reuse, R5, R38 ;  /* 0x0000000551267223 */ /* 0x040fe20000000026 */
[--C-:B------:R-:W-:Y:S02]  /*8d50*/  HADD2.F32 R0, -RZ, R128.reuse.H0_H0 ;  /* 0x20000080ff007230 */ /* 0x100fe40000004100 */
[----:B------:R-:W-:Y:S01]  /*8d60*/  FFMA R43, R81, R2, R43 ;  /* 0x00000002512b7223 */ /* 0x000fe2000000002b */
[----:B------:R-:W-:Y:S01]  /*8d70*/  HADD2.F32 R2, -RZ, R128.H1_H1 ;  /* 0x30000080ff027230 */ /* 0x000fe20000004100 */
[----:B------:R-:W-:Y:S01]  /*8d80*/  F2FP.F16.F32.PACK_AB R10, R13, R12 ;  /* 0x0000000c0d0a723e */ /* 0x000fe200000000ff */
[C---:B------:R-:W-:Y:S01]  /*8d90*/  FMUL R47, R78.reuse, R47 ;  /* 0x0000002f4e2f7220 */ /* 0x040fe20000400000 */
[----:B------:R-:W-:Y:S01]  /*8da0*/  F2FP.F16.F32.PACK_AB R11, R19, R14 ;  /* 0x0000000e130b723e */ /* 0x000fe200000000ff */
[C---:B------:R-:W-:Y:S01]  /*8db0*/  FFMA R40, R81.reuse, R0, R40 ;  /* 0x0000000051287223 */ /* 0x040fe20000000028 */
[----:B------:R-:W-:Y:S02]  /*8dc0*/  HADD2.F32 R0, -RZ, R129.H1_H1 ;  /* 0x30000081ff007230 */ /* 0x000fe40000004100 */
[C---:B------:R-:W-:Y:S01]  /*8dd0*/  FFMA R41, R81.reuse, R2, R41 ;  /* 0x0000000251297223 */ /* 0x040fe20000000029 */
[----:B------:R-:W-:Y:S01]  /*8de0*/  FFMA R42, R81, R3, R42 ;  /* 0x00000003512a7223 */ /* 0x000fe2000000002a */
[----:B------:R1:W-:Y:S01]  /*8df0*/  STS.128 [R179+0x8400], R8 ;  /* 0x00840008b3007388 */ /* 0x0003e20000000c00 */
[--C-:B------:R-:W-:Y:S01]  /*8e00*/  HADD2.F32 R3, -RZ, R130.reuse.H0_H0 ;  /* 0x20000082ff037230 */ /* 0x100fe20000004100 */
[----:B------:R-:W-:Y:S01]  /*8e10*/  F2FP.F16.F32.PACK_AB R16, R17, R16 ;  /* 0x000000101110723e */ /* 0x000fe200000000ff */
[----:B------:R-:W-:Y:S01]  /*8e20*/  HADD2.F32 R2, -RZ, R130.H1_H1 ;  /* 0x30000082ff027230 */ /* 0x000fe20000004100 */
[----:B------:R-:W-:Y:S01]  /*8e30*/  F2FP.F16.F32.PACK_AB R17, R23, R18 ;  /* 0x000000121711723e */ /* 0x000fe200000000ff */
[----:B------:R-:W-:Y:S01]  /*8e40*/  FFMA R47, R81, R0, R47 ;  /* 0x00000000512f7223 */ /* 0x000fe2000000002f */
[--C-:B------:R-:W-:Y:S01]  /*8e50*/  HADD2.F32 R5, -RZ, R131.reuse.H0_H0 ;  /* 0x20000083ff057230 */ /* 0x100fe20000004100 */
[----:B------:R-:W-:Y:S01]  /*8e60*/  F2FP.F16.F32.PACK_AB R18, R21, R20 ;  /* 0x000000141512723e */ /* 0x000fe200000000ff */
[----:B------:R-:W-:Y:S01]  /*8e70*/  HADD2.F32 R0, -RZ, R131.H1_H1 ;  /* 0x30000083ff007230 */ /* 0x000fe20000004100 */
[----:B------:R-:W-:Y:S01]  /*8e80*/  F2FP.F16.F32.PACK_AB R19, R27, R22 ;  /* 0x000000161b13723e */ /* 0x000fe200000000ff */
[C---:B------:R-:W-:Y:S01]  /*8e90*/  FMUL R51, R78.reuse, R51 ;  /* 0x000000334e337220 */ /* 0x040fe20000400000 */
[C---:B------:R-:W-:Y:S01]  /*8ea0*/  FFMA R44, R81.reuse, R3, R44 ;  /* 0x00000003512c7223 */ /* 0x040fe2000000002c */
[C---:B------:R-:W-:Y:S01]  /*8eb0*/  FFMA R45, R81.reuse, R2, R45 ;  /* 0x00000002512d7223 */ /* 0x040fe2000000002d */
[C---:B------:R-:W-:Y:S01]  /*8ec0*/  FFMA R46, R81.reuse, R5, R46 ;  /* 0x00000005512e7223 */ /* 0x040fe2000000002e */
[----:B------:R1:W-:Y:S01]  /*8ed0*/  STS.128 [R177+0x8400], R16 ;  /* 0x00840010b1007388 */ /* 0x0003e20000000c00 */
[----:B------:R-:W-:Y:S01]  /*8ee0*/  FFMA R51, R81, R0, R51 ;  /* 0x0000000051337223 */ /* 0x000fe20000000033 */
[--C-:B------:R-:W-:Y:S01]  /*8ef0*/  HADD2.F32 R3, -RZ, R136.reuse.H0_H0 ;  /* 0x20000088ff037230 */ /* 0x100fe20000004100 */
[----:B------:R-:W-:Y:S01]  /*8f00*/  F2FP.F16.F32.PACK_AB R24, R25, R24 ;  /* 0x000000181918723e */ /* 0x000fe200000000ff */
[----:B------:R-:W-:Y:S01]  /*8f10*/  HADD2.F32 R0, -RZ, R136.H1_H1 ;  /* 0x30000088ff007230 */ /* 0x000fe20000004100 */
[----:B------:R-:W-:Y:S01]  /*8f20*/  F2FP.F16.F32.PACK_AB R25, R31, R26 ;  /* 0x0000001a1f19723e */ /* 0x000fe200000000ff */
        /* <DEDUP_REMOVED lines=16> */
[----:B------:R-:W-:Y:S01]  /*9030*/  FFMA R52, R81, R0, R52 ;  /* 0x0000000051347223 */ /* 0x000fe20000000034 */
[----:B------:R-:W-:Y:S01]  /*9040*/  F2FP.F16.F32.PACK_AB R35, R43, R38 ;  /* 0x000000262b23723e */ /* 0x000fe200000000ff */
[C---:B------:R-:W-:Y:S01]  /*9050*/  FFMA R53, R81.reuse, R2, R53 ;  /* 0x0000000251357223 */ /* 0x040fe20000000035 */
[----:B------:R-:W-:Y:S01]  /*9060*/  FFMA R54, R81, R3, R54 ;  /* 0x0000000351367223 */ /* 0x000fe20000000036 */
[----:B------:R-:W-:Y:S01]  /*9070*/  HADD2.F32 R0, -RZ, R139.H1_H1 ;  /* 0x3000008bff007230 */ /* 0x000fe20000004100 */
[----:B------:R-:W-:Y:S01]  /*9080*/  F2FP.F16.F32.PACK_AB R40, R41, R40 ;  /* 0x000000282928723e */ /* 0x000fe200000000ff */
[----:B------:R1:W-:Y:S01]  /*9090*/  STS.128 [R175+0x8400], R32 ;  /* 0x00840020af007388 */ /* 0x0003e20000000c00 */
[C---:B------:R-:W-:Y:S01]  /*90a0*/  FMUL R59, R78.reuse, R59 ;  /* 0x0000003b4e3b7220 */ /* 0x040fe20000400000 */
[--C-:B------:R-:W-:Y:S01]  /*90b0*/  HADD2.F32 R3, -RZ, R144.reuse.H0_H0 ;  /* 0x20000090ff037230 */ /* 0x100fe20000004100 */
[----:B------:R-:W-:Y:S01]  /*90c0*/  F2FP.F16.F32.PACK_AB R41, R47, R42 ;  /* 0x0000002a2f29723e */ /* 0x000fe200000000ff */
[----:B------:R-:W-:Y:S01]  /*90d0*/  HADD2.F32 R2, -RZ, R144.H1_H1 ;  /* 0x30000090ff027230 */ /* 0x000fe20000004100 */
[----:B------:R-:W-:Y:S01]  /*90e0*/  F2FP.F16.F32.PACK_AB R42, R45, R44 ;  /* 0x0000002c2d2a723e */ /* 0x000fe200000000ff */
[--C-:B------:R-:W-:Y:S01]  /*90f0*/  HADD2.F32 R5, -RZ, R145.reuse.H0_H0 ;  /* 0x20000091ff057230 */ /* 0x100fe20000004100 */
        /* <DEDUP_REMOVED lines=8> */
[----:B------:R-:W-:Y:S01]  /*9180*/  FFMA R58, R81, R5, R58 ;  /* 0x00000005513a7223 */ /* 0x000fe2000000003a */
[----:B------:R-:W-:Y:S01]  /*9190*/  HADD2.F32 R2, -RZ, R146.H1_H1 ;  /* 0x30000092ff027230 */ /* 0x000fe20000004100 */
[----:B------:R-:W-:Y:S01]  /*91a0*/  F2FP.F16.F32.PACK_AB R48, R49, R48 ;  /* 0x000000303130723e */ /* 0x000fe200000000ff */
[--C-:B------:R-:W-:Y:S01]  /*91b0*/  HADD2.F32 R5, -RZ, R147.reuse.H0_H0 ;  /* 0x20000093ff057230 */ /* 0x100fe20000004100 */
[----:B------:R-:W-:Y:S01]  /*91c0*/  F2FP.F16.F32.PACK_AB R49, R55, R50 ;  /* 0x000000323731723e */ /* 0x000fe200000000ff */
[----:B------:R-:W-:Y:S02]  /*91d0*/  HADD2.F32 R4, -RZ, R147.H1_H1 ;  /* 0x30000093ff047230 */ /* 0x000fe40000004100 */
[----:B------:R-:W-:Y:S01]  /*91e0*/  FFMA R63, R81, R0, R63 ;  /* 0x00000000513f7223 */ /* 0x000fe2000000003f */
[----:B------:R-:W-:Y:S01]  /*91f0*/  FMUL R67, R78, R67 ;  /* 0x000000434e437220 */ /* 0x000fe20000400000 */
[----:B------:R-:W-:Y:S01]  /*9200*/  F2FP.F16.F32.PACK_AB R50, R53, R52 ;  /* 0x000000343532723e */ /* 0x000fe200000000ff */
[----:B------:R-:W-:Y:S01]  /*9210*/  FFMA R60, R81, R3, R60 ;  /* 0x00000003513c7223 */ /* 0x000fe2000000003c */
[----:B------:R-:W-:Y:S01]  /*9220*/  F2FP.F16.F32.PACK_AB R51, R59, R54 ;  /* 0x000000363b33723e */ /* 0x000fe200000000ff */
[C---:B------:R-:W-:Y:S01]  /*9230*/  FFMA R61, R81.reuse, R2, R61 ;  /* 0x00000002513d7223 */ /* 0x040fe2000000003d */
[C---:B------:R-:W-:Y:S01]  /*9240*/  FFMA R62, R81.reuse, R5, R62 ;  /* 0x00000005513e7223 */ /* 0x040fe2000000003e */
[----:B------:R-:W-:Y:S01]  /*9250*/  FFMA R67, R81, R4, R67 ;  /* 0x0000000451437223 */ /* 0x000fe20000000043 */
[----:B------:R-:W-:Y:S01]  /*9260*/  F2FP.F16.F32.PACK_AB R56, R57, R56 ;  /* 0x000000383938723e */ /* 0x000fe200000000ff */
[----:B------:R1:W-:Y:S01]  /*9270*/  STS.128 [R174+0x8400], R48 ;  /* 0x00840030ae007388 */ /* 0x0003e20000000c00 */
[----:B------:R-:W-:Y:S02]  /*9280*/  F2FP.F16.F32.PACK_AB R57, R63, R58 ;  /* 0x0000003a3f39723e */ /* 0x000fe400000000ff */
        /* <DEDUP_REMOVED lines=22> */
.L_x_113:
[----:B------:R-:W-:Y:S05]  /*93f0*/  BSYNC.RECONVERGENT B0 ;  /* 0x0000000000007941 */ /* 0x000fea0003800200 */
.L_x_112:
        /* <DEDUP_REMOVED lines=13> */
[----:B-1----:R-:W-:Y:S04]  /*94d0*/  @P1 IADD3 R9, PT, PT, R101, UR48, RZ ;  /* 0x0000003065091c10 */ /* 0x002fe8000fffe0ff */
[----:B------:R-:W-:Y:S01]  /*94e0*/  @P1 IADD3 R7, PT, PT, R102, R9, RZ ;  /* 0x0000000966071210 */ /* 0x000fe20007ffe0ff */
[--C-:B------:R-:W-:Y:S02]  /*94f0*/  @P1 IMAD.IADD R5, R100, 0x1, R9.reuse ;  /* 0x0000000164051824 */ /* 0x100fe400078e0209 */
[----:B------:R-:W-:Y:S01]  /*9500*/  @P1 IMAD.IADD R2, R110, 0x1, R9 ;  /* 0x000000016e021824 */ /* 0x000fe200078e0209 */
[----:B------:R-:W-:Y:S06]  /*9510*/  @P0 BRA `(.L_x_117) ;  /* 0x00000000000c0947 */ /* 0x000fec0003800000 */
[----:B------:R-:W-:Y:S04]  /*9520*/  SHF.L.U32 R0, R167, 0x1f, RZ ;  /* 0x0000001fa7007819 */ /* 0x000fe800000006ff */
[----:B------:R-:W1:Y:S02]  /*9530*/  SYNCS.PHASECHK.TRANS64.TRYWAIT P0, [R3+URZ+0x30], R0 ;  /* 0x00003000030075a7 */ /* 0x000e6400080011ff */
[----:B-1----:R-:W-:Y:S05]  /*9540*/  @!P0 BRA `(.L_x_118) ;  /* 0x00000020000c8947 */ /* 0x002fea0003800000 */
.L_x_117:
[----:B------:R-:W-:Y:S05]  /*9550*/  BSYNC B0 ;  /* 0x0000000000007941 */ /* 0x000fea0003800000 */
.L_x_116:
[----:B------:R-:W-:Y:S11]  /*9560*/  ISETP.NE.AND P0, PT, R108, RZ, PT ;  /* 0x000000ff6c00720c */ /* 0x000ff60003f05270 */
[----:B------:R-:W-:Y:S02]  /*9570*/  @!UPT UIADD3 URZ, UPT, UPT, URZ, URZ, URZ ;  /* 0x000000fffffff290 */ /* 0x000fe4000fffe0ff */
[----:B------:R2:W3:Y:S01]  /*9580*/  @P0 LDS.128 R88, [R101+UR48+0x400] ;  /* 0x0004003065580984 */ /* 0x0004e20008000c00 */
[----:B-1----:R-:W-:Y:S01]  /*9590*/  @P0 IMAD.IADD R3, R102, 0x1, R5 ;  /* 0x0000000166030824 */ /* 0x002fe200078e0205 */
[C---:B------:R-:W-:Y:S01]  /*95a0*/  @P0 IADD3 R4, PT, PT, R110.reuse, R5, RZ ;  /* 0x000000056e040210 */ /* 0x040fe20007ffe0ff */
[C---:B------:R-:W-:Y:S01]  /*95b0*/  @P0 IMAD.IADD R0, R110.reuse, 0x1, R7 ;  /* 0x000000016e000824 */ /* 0x040fe200078e0207 */
[----:B------:R2:W4:Y:S02]  /*95c0*/  @P0 LDS.128 R96, [R2+0x400] ;  /* 0x0004000002600984 */ /* 0x0005240000000c00 */
[----:B------:R-:W-:Y:S02]  /*95d0*/  @P0 IADD3 R110, PT, PT, R110, R3, RZ ;  /* 0x000000036e6e0210 */ /* 0x000fe40007ffe0ff */
[----:B------:R2:W1:Y:S04]  /*95e0*/  @P0 LDS.128 R104, [R7+0x400] ;  /* 0x0004000007680984 */ /* 0x0004680000000c00 */
[----:B------:R2:W1:Y:S04]  /*95f0*/  @P0 LDS.128 R112, [R0+0x400] ;  /* 0x0004000000700984 */ /* 0x0004680000000c00 */
[----:B------:R2:W1:Y:S04]  /*9600*/  @P0 LDS.128 R120, [R5+0x400] ;  /* 0x0004000005780984 */ /* 0x0004680000000c00 */
[----:B------:R2:W1:Y:S04]  /*9610*/  @P0 LDS.128 R128, [R4+0x400] ;  /* 0x0004000004800984 */ /* 0x0004680000000c00 */
[----:B------:R2:W1:Y:S04]  /*9620*/  @P0 LDS.128 R136, [R3+0x400] ;  /* 0x0004000003880984 */ /* 0x0004680000000c00 */
[----:B------:R2:W1:Y:S02]  /*9630*/  @P0 LDS.128 R144, [R110+0x400] ;  /* 0x000400006e900984 */ /* 0x0004640000000c00 */
.L_x_115:
[----:B------:R-:W-:Y:S05]  /*9640*/  BSYNC B1 ;  /* 0x0000000000017941 */ /* 0x000fea0003800000 */
.L_x_114:
[----:B--2---:R-:W-:Y:S05]  /*9650*/  VIADD R3, R80, 0xc0 ;  /* 0x000000c050037836 */ /* 0x004fea0000000000 */
[----:B------:R-:W-:Y:S04]  /*9660*/  SHF.R.U32.HI R3, RZ, 0x15, R3 ;  /* 0x00000015ff037819 */ /* 0x000fe80000011603 */
[----:B------:R-:W-:Y:S11]  /*9670*/  LOP3.LUT P0, RZ, R3, 0x3, R162, 0x48, !PT ;  /* 0x0000000303ff7812 */ /* 0x000ff600078048a2 */
[----:B------:R-:W-:Y:S02]  /*9680*/  @!UPT UIADD3 URZ, UPT, UPT, URZ, URZ, URZ ;  /* 0x000000fffffff290 */ /* 0x000fe4000fffe0ff */
[----:B------:R-:W-:Y:S05]  /*9690*/  @!P0 BRA `(.L_x_119) ;  /* 0x0000000000408947 */ /* 0x000fea0003800000 */
[----:B------:R-:W2:Y:S01]  /*96a0*/  LDCU.64 UR8, c[0x4][0x70] ;  /* 0x01000e00ff0877ac */ /* 0x000ea20008000a00 */
[----:B------:R-:W-:Y:S01]  /*96b0*/  MOV R3, 0x0 ;  /* 0x0000000000037802 */ /* 0x000fe20000000f00 */
[----:B------:R-:W-:Y:S02]  /*96c0*/  HFMA2 R12, -RZ, RZ, 0, 5.9604644775390625e-08 ;  /* 0x00000001ff0c7431 */ /* 0x000fe400000001ff */
[----:B-1----:R-:W-:Y:S02]  /*96d0*/  IMAD.MOV.U32 R8, RZ, RZ, 0x192 ;  /* 0x00000192ff087424 */ /* 0x002fe400078e00ff */
[----:B------:R-:W-:Y:S01]  /*96e0*/  IMAD.MOV.U32 R13, RZ, RZ, RZ ;  /* 0x000000ffff0d7224 */ /* 0x000fe200078e00ff */
[----:B------:R-:W1:Y:S01]  /*96f0*/  LDCU.64 UR6, c[0x4][0x78] ;  /* 0x01000f00ff0677ac */ /* 0x000e620008000a00 */
[----:B------:R-:W3:Y:S01]  /*9700*/  LDC.64 R2, c[0x4][R3] ;  /* 0x0100000003027b82 */ /* 0x000ee20000000a00 */
[----:B------:R-:W5:Y:S01]  /*9710*/  LDCU.64 UR4, c[0x4][0x10] ;  /* 0x01000200ff0477ac */ /* 0x000f620008000a00 */
[----:B--2---:R-:W-:Y:S01]  /*9720*/  MOV R5, UR9 ;  /* 0x0000000900057c02 */ /* 0x004fe20008000f00 */
[----:B------:R-:W-:Y:S01]  /*9730*/  IMAD.U32 R4, RZ, RZ, UR8 ;  /* 0x00000008ff047e24 */ /* 0x000fe2000f8e00ff */
[----:B-1----:R-:W-:Y:S01]  /*9740*/  MOV R7, UR7 ;  /* 0x0000000700077c02 */ /* 0x002fe20008000f00 */
[----:B------:R-:W-:Y:S01]  /*9750*/  IMAD.U32 R6, RZ, RZ, UR6 ;  /* 0x00000006ff067e24 */ /* 0x000fe2000f8e00ff */
[----:B-----5:R-:W-:Y:S01]  /*9760*/  MOV R11, UR5 ;  /* 0x00000005000b7c02 */ /* 0x020fe20008000f00 */
[----:B------:R-:W-:Y:S02]  /*9770*/  IMAD.U32 R10, RZ, RZ, UR4 ;  /* 0x00000004ff0a7e24 */ /* 0x000fe4000f8e00ff */
[----:B------:R-:W-:Y:S07]  /*9780*/  LEPC R20, `(.L_x_119) ;  /* 0x000000001014794e */ /* 0x000fee0000000000 */
[----:B---34-:R-:W-:Y:S05]  /*9790*/  CALL.ABS.NOINC R2 ;  /* 0x0000000002007343 */ /* 0x018fea0003c00000 */
.L_x_119:
[----:B------:R-:W-:Y:S01]  /*97a0*/  ISETP.NE.AND P0, PT, R170, RZ, PT ;  /* 0x000000ffaa00720c */ /* 0x000fe20003f05270 */
[----:B------:R-:W-:Y:S05]  /*97b0*/  WARPSYNC.ALL ;  /* 0x0000000000007948 */ /* 0x000fea0003800000 */
[----:B------:R-:W-:Y:S01]  /*97c0*/  R2UR UR4, R80 ;  /* 0x00000000500472ca */ /* 0x000fe200000e0000 */
[--C-:B---3--:R-:W-:Y:S01]  /*97d0*/  HADD2.F32 R82, -RZ, R88.reuse.H0_H0 ;  /* 0x20000058ff527230 */ /* 0x108fe20000004100 */
[----:B------:R-:W-:Y:S01]  /*97e0*/  R2UR UR5, R87 ;  /* 0x00000000570572ca */ /* 0x000fe200000e0000 */
[----:B------:R-:W-:Y:S01]  /*97f0*/  HADD2.F32 R84, -RZ, R88.H1_H1 ;  /* 0x30000058ff547230 */ /* 0x000fe20000004100 */
[----:B------:R-:W-:Y:S01]  /*9800*/  BSSY.RECONVERGENT B0, `(.L_x_120) ;  /* 0x00000fd000007945 */ /* 0x000fe20003800200 */
[--C-:B------:R-:W-:Y:S02]  /*9810*/  HADD2.F32 R83, -RZ, R89.reuse.H0_H0 ;  /* 0x20000059ff537230 */ /* 0x100fe40000004100 */
[----:B------:R-:W-:Y:S02]  /*9820*/  HADD2.F32 R86, -RZ, R89.H1_H1 ;  /* 0x30000059ff567230 */ /* 0x000fe40000004100 */
[--C-:B------:R-:W-:Y:S02]  /*9830*/  HADD2.F32 R85, -RZ, R90.reuse.H0_H0 ;  /* 0x2000005aff557230 */ /* 0x100fe40000004100 */
[----:B------:R-:W-:Y:S02]  /*9840*/  HADD2.F32 R88, -RZ, R90.H1_H1 ;  /* 0x3000005aff587230 */ /* 0x000fe40000004100 */
[----:B-1----:R-:W1:Y:S01]  /*9850*/  LDTM.x64 R4, tmem[UR4+0xc0] ;  /* 0x0000c004000479ee */ /* 0x002e620008340000 */
[----:B------:R-:W-:Y:S01]  /*9860*/  NOP ;  /* 0x0000000000007918 */ /* 0x000fe20000000000 */
[----:B------:R-:W-:Y:S01]  /*9870*/  UIADD3 UR5, UPT, UPT, UR5, 0xb0, URZ ;  /* 0x000000b005057890 */ /* 0x000fe2000fffe0ff */
[--C-:B------:R-:W-:Y:S02]  /*9880*/  HADD2.F32 R87, -RZ, R91.reuse.H0_H0 ;  /* 0x2000005bff577230 */ /* 0x100fe40000004100 */
[----:B------:R-:W-:Y:S01]  /*9890*/  HADD2.F32 R90, -RZ, R91.H1_H1 ;  /* 0x3000005bff5a7230 */ /* 0x000fe20000004100 */
[----:B------:R-:W-:Y:S01]  /*98a0*/  UPRMT UR5, UR37, 0x654, UR5 ;  /* 0x0000065425057896 */ /* 0x000fe20008000005 */
[--C-:B----4-:R-:W-:Y:S02]  /*98b0*/  HADD2.F32 R89, -RZ, R96.reuse.H0_H0 ;  /* 0x20000060ff597230 */ /* 0x110fe40000004100 */
[----:B------:R-:W-:Y:S02]  /*98c0*/  HADD2.F32 R91, -RZ, R96.H1_H1 ;  /* 0x30000060ff5b7230 */ /* 0x000fe40000004100 */
[--C-:B------:R-:W-:Y:S02]  /*98d0*/  HADD2.F32 R92, -RZ, R97.reuse.H0_H0 ;  /* 0x20000061ff5c7230 */ /* 0x100fe40000004100 */
[----:B------:R-:W-:Y:S02]  /*98e0*/  HADD2.F32 R94, -RZ, R97.H1_H1 ;  /* 0x30000061ff5e7230 */ /* 0x000fe40000004100 */
[----:B-1----:R-:W-:Y:S01]  /*98f0*/  SYNCS.ARRIVE.TRANS64.RED.A1T0 RZ, [UR5], RZ ;  /* 0x000000ffffff79a7 */ /* 0x002fe20008100405 */
[--C-:B------:R-:W-:Y:S02]  /*9900*/  HADD2.F32 R93, -RZ, R98.reuse.H0_H0 ;  /* 0x20000062ff5d7230 */ /* 0x100fe40000004100 */
[----:B------:R-:W-:Y:S02]  /*9910*/  HADD2.F32 R96, -RZ, R98.H1_H1 ;  /* 0x30000062ff607230 */ /* 0x000fe40000004100 */
[--C-:B------:R-:W-:Y:S02]  /*9920*/  HADD2.F32 R95, -RZ, R99.reuse.H0_H0 ;  /* 0x20000063ff5f7230 */ /* 0x100fe40000004100 */
[----:B------:R-:W-:Y:S02]  /*9930*/  HADD2.F32 R98, -RZ, R99.H1_H1 ;  /* 0x30000063ff627230 */ /* 0x000fe40000004100 */
[C---:B------:R-:W-:Y:S01]  /*9940*/  FMUL R4, R78.reuse, R4 ;  /* 0x000000044e047220 */ /* 0x040fe20000400000 */
[C---:B------:R-:W-:Y:S01]  /*9950*/  FMUL R5, R78.reuse, R5 ;  /* 0x000000054e057220 */ /* 0x040fe20000400000 */
[C---:B------:R-:W-:Y:S01]  /*9960*/  FMUL R6, R78.reuse, R6 ;  /* 0x000000064e067220 */ /* 0x040fe20000400000 */
[C---:B------:R-:W-:Y:S01]  /*9970*/  FMUL R7, R78.reuse, R7 ;  /* 0x000000074e077220 */ /* 0x040fe20000400000 */
[C---:B------:R-:W-:Y:S01]  /*9980*/  FFMA R4, R81.reuse, R82, R4 ;  /* 0x0000005251047223 */ /* 0x040fe20000000004 */
[C---:B------:R-:W-:Y:S01]  /*9990*/  FFMA R5, R81.reuse, R84, R5 ;  /* 0x0000005451057223 */ /* 0x040fe20000000005 */
[C---:B------:R-:W-:Y:S01]  /*99a0*/  FFMA R6, R81.reuse, R83, R6 ;  /* 0x0000005351067223 */ /* 0x040fe20000000006 */
[----:B------:R-:W-:Y:S01]  /*99b0*/  FFMA R7, R81, R86, R7 ;  /* 0x0000005651077223 */ /* 0x000fe20000000007 */
[C---:B------:R-:W-:Y:S01]  /*99c0*/  FMUL R8, R78.reuse, R8 ;  /* 0x000000084e087220 */ /* 0x040fe20000400000 */
[C---:B------:R-:W-:Y:S01]  /*99d0*/  FMUL R9, R78.reuse, R9 ;  /* 0x000000094e097220 */ /* 0x040fe20000400000 */
[----:B------:R-:W-:Y:S01]  /*99e0*/  F2FP.F16.F32.PACK_AB R4, R5, R4 ;  /* 0x000000040504723e */ /* 0x000fe200000000ff */
[C---:B------:R-:W-:Y:S01]  /*99f0*/  FMUL R10, R78.reuse, R10 ;  /* 0x0000000a4e0a7220 */ /* 0x040fe20000400000 */
[----:B------:R-:W-:Y:S01]  /*9a00*/  F2FP.F16.F32.PACK_AB R5, R7, R6 ;  /* 0x000000060705723e */ /* 0x000fe200000000ff */
[C---:B------:R-:W-:Y:S01]  /*9a10*/  FFMA R8, R81.reuse, R85, R8 ;  /* 0x0000005551087223 */ /* 0x040fe20000000008 */
[C---:B------:R-:W-:Y:S01]  /*9a20*/  FFMA R9, R81.reuse, R88, R9 ;  /* 0x0000005851097223 */ /* 0x040fe20000000009 */
[----:B------:R-:W-:Y:S01]  /*9a30*/  FFMA R10, R81, R87, R10 ;  /* 0x00000057510a7223 */ /* 0x000fe2000000000a */
[C---:B------:R-:W-:Y:S01]  /*9a40*/  FMUL R11, R78.reuse, R11 ;  /* 0x0000000b4e0b7220 */ /* 0x040fe20000400000 */
[C---:B------:R-:W-:Y:S01]  /*9a50*/  FMUL R0, R78.reuse, R12 ;  /* 0x0000000c4e007220 */ /* 0x040fe20000400000 */
[C---:B------:R-:W-:Y:S01]  /*9a60*/  FMUL R2, R78.reuse, R13 ;  /* 0x0000000d4e027220 */ /* 0x040fe20000400000 */
[----:B------:R-:W-:Y:S01]  /*9a70*/  F2FP.F16.F32.PACK_AB R6, R9, R8 ;  /* 0x000000080906723e */ /* 0x000fe200000000ff */
[C---:B------:R-:W-:Y:S01]  /*9a80*/  FFMA R11, R81.reuse, R90, R11 ;  /* 0x0000005a510b7223 */ /* 0x040fe2000000000b */
[C---:B------:R-:W-:Y:S01]  /*9a90*/  FFMA R0, R81.reuse, R89, R0 ;  /* 0x0000005951007223 */ /* 0x040fe20000000000 */
[----:B------:R-:W-:Y:S01]  /*9aa0*/  FFMA R2, R81, R91, R2 ;  /* 0x0000005b51027223 */ /* 0x000fe20000000002 */
[C---:B------:R-:W-:Y:S01]  /*9ab0*/  FMUL R3, R78.reuse, R14 ;  /* 0x0000000e4e037220 */ /* 0x040fe20000400000 */
[C---:B------:R-:W-:Y:S01]  /*9ac0*/  FMUL R15, R78.reuse, R15 ;  /* 0x0000000f4e0f7220 */ /* 0x040fe20000400000 */
[----:B------:R-:W-:Y:S01]  /*9ad0*/  F2FP.F16.F32.PACK_AB R7, R11, R10 ;  /* 0x0000000a0b07723e */ /* 0x000fe200000000ff */
[----:B------:R-:W-:Y:S01]  /*9ae0*/  FMUL R12, R78, R16 ;  /* 0x000000104e0c7220 */ /* 0x000fe20000400000 */
[----:B------:R-:W-:Y:S01]  /*9af0*/  F2FP.F16.F32.PACK_AB R8, R2, R0 ;  /* 0x000000000208723e */ /* 0x000fe200000000ff */
[C---:B------:R-:W-:Y:S01]  /*9b00*/  FFMA R3, R81.reuse, R92, R3 ;  /* 0x0000005c51037223 */ /* 0x040fe20000000003 */
[C---:B------:R-:W-:Y:S01]  /*9b10*/  FFMA R15, R81.reuse, R94, R15 ;  /* 0x0000005e510f7223 */ /* 0x040fe2000000000f */
[----:B------:R1:W-:Y:S01]  /*9b20*/  STS.128 [R178+UR48+0xc400], R4 ;  /* 0x00c40004b2007988 */ /* 0x0003e20008000c30 */
[----:B------:R-:W-:Y:S01]  /*9b30*/  FFMA R12, R81, R93, R12 ;  /* 0x0000005d510c7223 */ /* 0x000fe2000000000c */
[C---:B------:R-:W-:Y:S01]  /*9b40*/  FMUL R13, R78.reuse, R17 ;  /* 0x000000114e0d7220 */ /* 0x040fe20000400000 */
[C---:B------:R-:W-:Y:S01]  /*9b50*/  FMUL R14, R78.reuse, R18 ;  /* 0x000000124e0e7220 */ /* 0x040fe20000400000 */
[----:B------:R-:W-:Y:S01]  /*9b60*/  F2FP.F16.F32.PACK_AB R9, R15, R3 ;  /* 0x000000030f09723e */ /* 0x000fe200000000ff */
[--C-:B------:R-:W-:Y:S02]  /*9b70*/  HADD2.F32 R97, -RZ, R104.reuse.H0_H0 ;  /* 0x20000068ff617230 */ /* 0x100fe40000004100 */
[C---:B------:R-:W-:Y:S01]  /*9b80*/  FFMA R13, R81.reuse, R96, R13 ;  /* 0x00000060510d7223 */ /* 0x040fe2000000000d */
[----:B------:R-:W-:Y:S01]  /*9b90*/  FFMA R14, R81, R95, R14 ;  /* 0x0000005f510e7223 */ /* 0x000fe2000000000e */
[C---:B------:R-:W-:Y:S01]  /*9ba0*/  FMUL R19, R78.reuse, R19 ;  /* 0x000000134e137220 */ /* 0x040fe20000400000 */
[----:B------:R-:W-:Y:S02]  /*9bb0*/  HADD2.F32 R100, -RZ, R104.H1_H1 ;  /* 0x30000068ff647230 */ /* 0x000fe40000004100 */
[C---:B------:R-:W-:Y:S01]  /*9bc0*/  FMUL R16, R78.reuse, R20 ;  /* 0x000000144e107220 */ /* 0x040fe20000400000 */
[----:B------:R-:W-:Y:S01]  /*9bd0*/  F2FP.F16.F32.PACK_AB R10, R13, R12 ;  /* 0x0000000c0d0a723e */ /* 0x000fe200000000ff */
[C---:B------:R-:W-:Y:S01]  /*9be0*/  FFMA R19, R81.reuse, R98, R19 ;  /* 0x0000006251137223 */ /* 0x040fe20000000013 */
[--C-:B------:R-:W-:Y:S02]  /*9bf0*/  HADD2.F32 R99, -RZ, R105.reuse.H0_H0 ;  /* 0x20000069ff637230 */ /* 0x100fe40000004100 */
[----:B------:R-:W-:Y:S01]  /*9c00*/  FFMA R16, R81, R97, R16 ;  /* 0x0000006151107223 */ /* 0x000fe20000000010 */
[C---:B------:R-:W-:Y:S01]  /*9c10*/  FMUL R17, R78.reuse, R21 ;  /* 0x000000154e117220 */ /* 0x040fe20000400000 */
[----:B------:R-:W-:Y:S01]  /*9c20*/  HADD2.F32 R102, -RZ, R105.H1_H1 ;  /* 0x30000069ff667230 */ /* 0x000fe20000004100 */
[----:B------:R-:W-:Y:S01]  /*9c30*/  F2FP.F16.F32.PACK_AB R11, R19, R14 ;  /* 0x0000000e130b723e */ /* 0x000fe200000000ff */
[C---:B------:R-:W-:Y:S01]  /*9c40*/  FMUL R18, R78.reuse, R22 ;  /* 0x000000164e127220 */ /* 0x040fe20000400000 */
[C---:B------:R-:W-:Y:S01]  /*9c50*/  FFMA R17, R81.reuse, R100, R17 ;  /* 0x0000006451117223 */ /* 0x040fe20000000011 */
[--C-:B------:R-:W-:Y:S02]  /*9c60*/  HADD2.F32 R101, -RZ, R106.reuse.H0_H0 ;  /* 0x2000006aff657230 */ /* 0x100fe40000004100 */
[C---:B------:R-:W-:Y:S01]  /*9c70*/  FMUL R23, R78.reuse, R23 ;  /* 0x000000174e177220 */ /* 0x040fe20000400000 */
[----:B------:R1:W-:Y:S01]  /*9c80*/  STS.128 [R179+0xc400], R8 ;  /* 0x00c40008b3007388 */ /* 0x0003e20000000c00 */
[----:B------:R-:W-:Y:S01]  /*9c90*/  FFMA R18, R81, R99, R18 ;  /* 0x0000006351127223 */ /* 0x000fe20000000012 */
[----:B------:R-:W-:Y:S01]  /*9ca0*/  F2FP.F16.F32.PACK_AB R16, R17, R16 ;  /* 0x000000101110723e */ /* 0x000fe200000000ff */
[----:B------:R-:W-:Y:S01]  /*9cb0*/  FFMA R23, R81, R102, R23 ;  /* 0x0000006651177223 */ /* 0x000fe20000000017 */
[----:B------:R-:W-:Y:S02]  /*9cc0*/  HADD2.F32 R104, -RZ, R106.H1_H1 ;  /* 0x3000006aff687230 */ /* 0x000fe40000004100 */
[C---:B------:R-:W-:Y:S01]  /*9cd0*/  FMUL R20, R78.reuse, R24 ;  /* 0x000000184e147220 */ /* 0x040fe20000400000 */
[--C-:B------:R-:W-:Y:S02]  /*9ce0*/  HADD2.F32 R103, -RZ, R107.reuse.H0_H0 ;  /* 0x2000006bff677230 */ /* 0x100fe40000004100 */
[C---:B------:R-:W-:Y:S01]  /*9cf0*/  FMUL R21, R78.reuse, R25 ;  /* 0x000000194e157220 */ /* 0x040fe20000400000 */
[----:B------:R-:W-:Y:S01]  /*9d00*/  F2FP.F16.F32.PACK_AB R17, R23, R18 ;  /* 0x000000121711723e */ /* 0x000fe200000000ff */
[C---:B------:R-:W-:Y:S01]  /*9d10*/  FFMA R20, R81.reuse, R101, R20 ;  /* 0x0000006551147223 */ /* 0x040fe20000000014 */
[----:B------:R-:W-:Y:S02]  /*9d20*/  HADD2.F32 R106, -RZ, R107.H1_H1 ;  /* 0x3000006bff6a7230 */ /* 0x000fe40000004100 */
[----:B------:R-:W-:Y:S01]  /*9d30*/  FFMA R21, R81, R104, R21 ;  /* 0x0000006851157223 */ /* 0x000fe20000000015 */
[C---:B------:R-:W-:Y:S01]  /*9d40*/  FMUL R22, R78.reuse, R26 ;  /* 0x0000001a4e167220 */ /* 0x040fe20000400000 */
[--C-:B------:R-:W-:Y:S02]  /*9d50*/  HADD2.F32 R105, -RZ, R112.reuse.H0_H0 ;  /* 0x20000070ff697230 */ /* 0x100fe40000004100 */
[C---:B------:R-:W-:Y:S01]  /*9d60*/  FMUL R27, R78.reuse, R27 ;  /* 0x0000001b4e1b7220 */ /* 0x040fe20000400000 */
[----:B------:R-:W-:Y:S01]  /*9d70*/  HADD2.F32 R108, -RZ, R112.H1_H1 ;  /* 0x30000070ff6c7230 */ /* 0x000fe20000004100 */
[----:B------:R-:W-:Y:S01]  /*9d80*/  F2FP.F16.F32.PACK_AB R18, R21, R20 ;  /* 0x000000141512723e */ /* 0x000fe200000000ff */
[C---:B------:R-:W-:Y:S01]  /*9d90*/  FFMA R22, R81.reuse, R103, R22 ;  /* 0x0000006751167223 */ /* 0x040fe20000000016 */
        /* <DEDUP_REMOVED lines=9> */
[--C-:B------:R-:W-:Y:S01]  /*9e30*/  HADD2.F32 R109, -RZ, R114.reuse.H0_H0 ;  /* 0x20000072ff6d7230 */ /* 0x100fe20000004100 */
[----:B------:R1:W-:Y:S01]  /*9e40*/  STS.128 [R177+0xc400], R16 ;  /* 0x00c40010b1007388 */ /* 0x0003e20000000c00 */
        /* <DEDUP_REMOVED lines=69> */
[C---:B------:R-:W-:Y:S01]  /*a2a0*/  FFMA R45, R81.reuse, R128, R45 ;  /* 0x00000080512d7223 */ /* 0x040fe2000000002d */
[C---:B------:R-:W-:Y:S01]  /*a2b0*/  FMUL R46, R78.reuse, R50 ;  /* 0x000000324e2e7220 */ /* 0x040fe20000400000 */
[--C-:B------:R-:W-:Y:S02]  /*a2c0*/  HADD2.F32 R129, -RZ, R136.reuse.H0_H0 ;  /* 0x20000088ff817230 */ /* 0x100fe40000004100 */
[C---:B------:R-:W-:Y:S01]  /*a2d0*/  FMUL R51, R78.reuse, R51 ;  /* 0x000000334e337220 */ /* 0x040fe20000400000 */
[----:B------:R-:W-:Y:S02]  /*a2e0*/  HADD2.F32 R132, -RZ, R136.H1_H1 ;  /* 0x30000088ff847230 */ /* 0x000fe40000004100 */
[C---:B------:R-:W-:Y:S01]  /*a2f0*/  FMUL R48, R78.reuse, R52 ;  /* 0x000000344e307220 */ /* 0x040fe20000400000 */
[--C-:B------:R-:W-:Y:S02]  /*a300*/  HADD2.F32 R131, -RZ, R137.reuse.H0_H0 ;  /* 0x20000089ff837230 */ /* 0x100fe40000004100 */
[C---:B------:R-:W-:Y:S01]  /*a310*/  FMUL R49, R78.reuse, R53 ;  /* 0x000000354e317220 */ /* 0x040fe20000400000 */
[C---:B------:R-:W-:Y:S01]  /*a320*/  FFMA R46, R81.reuse, R127, R46 ;  /* 0x0000007f512e7223 */ /* 0x040fe2000000002e */
[----:B------:R-:W-:Y:S02]  /*a330*/  HADD2.F32 R134, -RZ, R137.H1_H1 ;  /* 0x30000089ff867230 */ /* 0x000fe40000004100 */
[C---:B------:R-:W-:Y:S01]  /*a340*/  FMUL R50, R78.reuse, R54 ;  /* 0x000000364e327220 */ /* 0x040fe20000400000 */
[C---:B------:R-:W-:Y:S01]  /*a350*/  FFMA R51, R81.reuse, R130, R51 ;  /* 0x0000008251337223 */ /* 0x040fe20000000033 */
        /* <DEDUP_REMOVED lines=11> */
[----:B------:R-:W-:Y:S01]  /*a410*/  FFMA R55, R81, R134, R55 ;  /* 0x0000008651377223 */ /* 0x000fe20000000037 */
[--C-:B------:R-:W-:Y:S02]  /*a420*/  HADD2.F32 R137, -RZ, R144.reuse.H0_H0 ;  /* 0x20000090ff897230 */ /* 0x100fe40000004100 */
[C---:B------:R-:W-:Y:S01]  /*a430*/  FMUL R59, R78.reuse, R59 ;  /* 0x0000003b4e3b7220 */ /* 0x040fe20000400000 */
[----:B------:R-:W-:Y:S01]  /*a440*/  F2FP.F16.F32.PACK_AB R42, R45, R44 ;  /* 0x0000002c2d2a723e */ /* 0x000fe200000000ff */
[----:B------:R-:W-:Y:S01]  /*a450*/  FFMA R52, R81, R133, R52 ;  /* 0x0000008551347223 */ /* 0x000fe20000000034 */
[----:B------:R-:W-:Y:S01]  /*a460*/  F2FP.F16.F32.PACK_AB R43, R51, R46 ;  /* 0x0000002e332b723e */ /* 0x000fe200000000ff */
[----:B------:R-:W-:Y:S02]  /*a470*/  HADD2.F32 R140, -RZ, R144.H1_H1 ;  /* 0x30000090ff8c7230 */ /* 0x000fe40000004100 */
[C---:B------:R-:W-:Y:S01]  /*a480*/  FMUL R56, R78.reuse, R60 ;  /* 0x0000003c4e387220 */ /* 0x040fe20000400000 */
[C---:B------:R-:W-:Y:S01]  /*a490*/  FFMA R53, R81.reuse, R136, R53 ;  /* 0x0000008851357223 */ /* 0x040fe20000000035 */
[--C-:B------:R-:W-:Y:S01]  /*a4a0*/  HADD2.F32 R139, -RZ, R145.reuse.H0_H0 ;  /* 0x20000091ff8b7230 */ /* 0x100fe20000004100 */
[----:B------:R1:W-:Y:S01]  /*a4b0*/  STS.128 [R182+0xc400], R40 ;  /* 0x00c40028b6007388 */ /* 0x0003e20000000c00 */
        /* <DEDUP_REMOVED lines=15> */
[----:B------:R-:W-:Y:S02]  /*a5b0*/  HADD2.F32 R146, -RZ, R147.H1_H1 ;  /* 0x30000093ff927230 */ /* 0x000fe40000004100 */
[C---:B------:R-:W-:Y:S01]  /*a5c0*/  FMUL R62, R78.reuse, R66 ;  /* 0x000000424e3e7220 */ /* 0x040fe20000400000 */
[----:B------:R-:W-:Y:S01]  /*a5d0*/  F2FP.F16.F32.PACK_AB R49, R55, R50 ;  /* 0x000000323731723e */ /* 0x000fe200000000ff */
        /* <DEDUP_REMOVED lines=31> */
.L_x_121:
[----:B------:R-:W-:Y:S05]  /*a7d0*/  BSYNC.RECONVERGENT B0 ;  /* 0x0000000000007941 */ /* 0x000fea0003800200 */
.L_x_120:
[----:B------:R-:W-:Y:S01]  /*a7e0*/  BAR.SYNC.DEFER_BLOCKING 0x1, 0x80 ;  /* 0x0042000000007b1d */ /* 0x000fe20000010000 */
[----:B------:R-:W-:Y:S01]  /*a7f0*/  UISETP.NE.AND UP0, UPT, UR49, -0x4, UPT ;  /* 0xfffffffc3100788c */ /* 0x000fe2000bf05270 */
[----:B------:R-:W-:Y:S08]  /*a800*/  IADD3 R76, PT, PT, R76, 0x1, RZ ;  /* 0x000000014c4c7810 */ /* 0x000ff00007ffe0ff */
[----:B------:R-:W-:Y:S05]  /*a810*/  BRA.U !UP0, `(.L_x_122) ;  /* 0x0000000108287547 */ /* 0x000fea000b800000 */
[----:B------:R-:W-:Y:S01]  /*a820*/  ISETP.NE.AND P0, PT, R176, RZ, PT ;  /* 0x000000ffb000720c */ /* 0x000fe20003f05270 */
[----:B------:R-:W-:Y:S01]  /*a830*/  IMAD.U32 R3, RZ, RZ, UR51 ;  /* 0x00000033ff037e24 */ /* 0x000fe2000f8e00ff */
[----:B------:R-:W-:Y:S01]  /*a840*/  UIADD3 UR51, UPT, UPT, UR51, 0x1, URZ ;  /* 0x0000000133337890 */ /* 0x000fe2000fffe0ff */
[----:B------:R-:W-:Y:S03]  /*a850*/  IMAD.U32 R0, RZ, RZ, UR37 ;  /* 0x00000025ff007e24 */ /* 0x000fe6000f8e00ff */
[----:B------:R-:W-:Y:S04]  /*a860*/  UISETP.NE.AND UP0, UPT, UR51, 0x4, UPT ;  /* 0x000000043300788c */ /* 0x000fe8000bf05270 */
[----:B------:R-:W-:Y:S03]  /*a870*/  USEL UR51, UR51, URZ, UP0 ;  /* 0x000000ff33337287 */ /* 0x000fe60008000000 */
[----:B------:R-:W-:Y:S05]  /*a880*/  @P0 LEA R3, R3, UR48, 0x3 ;  /* 0x0000003003030c11 */ /* 0x000fea000f8e18ff */
[----:B------:R-:W-:Y:S05]  /*a890*/  @P0 VIADD R3, R3, 0x50 ;  /* 0x0000005003030836 */ /* 0x000fea0000000000 */
[----:B------:R-:W-:Y:S04]  /*a8a0*/  @P0 PRMT R0, R0, 0x654, R3 ;  /* 0x0000065400000816 */ /* 0x000fe80000000003 */
[----:B------:R2:W-:Y:S03]  /*a8b0*/  @P0 SYNCS.ARRIVE.TRANS64.RED.A1T0 RZ, [R0+URZ], RZ ;  /* 0x000000ff00ff09a7 */ /* 0x0005e600081004ff */
.L_x_122:
[----:B------:R-:W-:Y:S01]  /*a8c0*/  ISETP.NE.AND P2, PT, R171, RZ, PT ;  /* 0x000000ffab00720c */ /* 0x000fe20003f45270 */
[----:B------:R-:W-:Y:S01]  /*a8d0*/  UIADD3 UR49, UPT, UPT, UR49, 0x4, URZ ;  /* 0x0000000431317890 */ /* 0x000fe2000fffe0ff */
[----:B------:R-:W-:Y:S01]  /*a8e0*/  ISETP.NE.AND P0, PT, R173, 0x2, PT ;  /* 0x00000002ad00780c */ /* 0x000fe20003f05270 */
[----:B------:R-:W-:Y:S01]  /*a8f0*/  IMAD.IADD R20, R75, 0x1, R154 ;  /* 0x000000014b147824 */ /* 0x000fe200078e029a */
[----:B------:R-:W-:Y:S01]  /*a900*/  ISETP.NE.AND P1, PT, R76, 0x2, PT ;  /* 0x000000024c00780c */ /* 0x000fe20003f25270 */
[----:B------:R-:W-:Y:S01]  /*a910*/  IMAD.IADD R21, R77, 0x1, R156 ;  /* 0x000000014d157824 */ /* 0x000fe200078e029c */
[----:B--2---:R-:W-:Y:S02]  /*a920*/  SEL R0, RZ, 0x1, P0 ;  /* 0x00000001ff007807 */ /* 0x004fe40000000000 */
[----:B------:R-:W-:Y:S02]  /*a930*/  SEL R3, RZ, 0x1, P1 ;  /* 0x00000001ff037807 */ /* 0x000fe40000800000 */
[----:B------:R-:W-:Y:S02]  /*a940*/  LOP3.LUT R165, R165, R0, RZ, 0x3c, !PT ;  /* 0x00000000a5a57212 */ /* 0x000fe400078e3cff */
[----:B------:R-:W-:Y:S02]  /*a950*/  LOP3.LUT R166, R166, R3, RZ, 0x3c, !PT ;  /* 0x00000003a6a67212 */ /* 0x000fe400078e3cff */
[----:B------:R-:W-:Y:S02]  /*a960*/  @P2 R2UR UR36, R164 ;  /* 0x00000000a42422ca */ /* 0x000fe400000e0000 */
[----:B------:R-:W-:Y:S02]  /*a970*/  SEL R173, R173, RZ, P0 ;  /* 0x000000ffadad7207 */ /* 0x000fe40000000000 */
[----:B------:R-:W-:Y:S01]  /*a980*/  SEL R76, R76, RZ, P1 ;  /* 0x000000ff4c4c7207 */ /* 0x000fe20000800000 */
[----:B------:R-:W-:Y:S10]  /*a990*/  @P2 BRA `(.L_x_123) ;  /* 0xffffffa0000c2947 */ /* 0x000ff4000383ffff */
[----:B------:R-:W-:-:S09]  /*a9a0*/  UISETP.NE.AND UP0, UPT, UR50, URZ, UPT ;  /* 0x000000ff3200728c */ /* 0x000fd2000bf05270 */
[----:B------:R-:W-:Y:S05]  /*a9b0*/  BRA.U !UP0, `(.L_x_124) ;  /* 0x0000000108487547 */ /* 0x000fea000b800000 */
[----:B------:R-:W2:Y:S02]  /*a9c0*/  LDCU.64 UR4, c[0x0][0x890] ;  /* 0x00011200ff0477ac */ /* 0x000ea40008000a00 */
[----:B--2---:R-:W-:-:S04]  /*a9d0*/  UISETP.NE.U32.AND UP0, UPT, UR4, URZ, UPT ;  /* 0x000000ff0400728c */ /* 0x004fc8000bf05070 */
[----:B------:R-:W-:-:S09]  /*a9e0*/  UISETP.NE.AND.EX UP0, UPT, UR5, URZ, UPT, UP0 ;  /* 0x000000ff0500728c */ /* 0x000fd2000bf05300 */
[----:B------:R-:W-:Y:S05]  /*a9f0*/  BRA.U UP0, `(.L_x_125) ;  /* 0x00000001000c7547 */ /* 0x000fea000b800000 */
[----:B------:R-:W-:-:S13]  /*aa00*/  FSETP.NEU.AND P0, PT, R81, RZ, PT ;  /* 0x000000ff5100720b */ /* 0x000fda0003f0d000 */
[----:B------:R-:W-:Y:S05]  /*aa10*/  @!P0 EXIT ;  /* 0x000000000000894d */ /* 0x000fea0003800000 */
[----:B------:R-:W-:Y:S05]  /*aa20*/  BRA `(.L_x_124) ;  /* 0x00000000002c7947 */ /* 0x000fea0003800000 */
.L_x_125:
[----:B------:R-:W-:Y:S01]  /*aa30*/  ISETP.NE.AND P0, PT, R172, RZ, PT ;  /* 0x000000ffac00720c */ /* 0x000fe20003f05270 */
[----:B------:R-:W-:-:S12]  /*aa40*/  BSSY.RECONVERGENT B0, `(.L_x_124) ;  /* 0x0000009000007945 */ /* 0x000fd80003800200 */
[----:B------:R-:W-:Y:S05]  /*aa50*/  @P0 BRA `(.L_x_126) ;  /* 0x0000000000140947 */ /* 0x000fea0003800000 */
[----:B------:R-:W2:Y:S02]  /*aa60*/  LDCU.64 UR4, c[0x0][0x888] ;  /* 0x00011100ff0477ac */ /* 0x000ea40008000a00 */
[----:B--2---:R-:W-:-:S04]  /*aa70*/  ISETP.NE.U32.AND P0, PT, RZ, UR4, PT ;  /* 0x00000004ff007c0c */ /* 0x004fc8000bf05070 */
[----:B------:R-:W-:-:S13]  /*aa80*/  ISETP.NE.AND.EX P0, PT, RZ, UR5, PT, P0 ;  /* 0x00000005ff007c0c */ /* 0x000fda000bf05300 */
[----:B------:R-:W-:Y:S05]  /*aa90*/  @!P0 EXIT ;  /* 0x000000000000894d */ /* 0x000fea0003800000 */
[----:B------:R-:W-:Y:S05]  /*aaa0*/  BRA `(.L_x_127) ;  /* 0x0000000000087947 */ /* 0x000fea0003800000 */
.L_x_126:
[----:B------:R-:W-:-:S13]  /*aab0*/  FSETP.NEU.AND P0, PT, R81, RZ, PT ;  /* 0x000000ff5100720b */ /* 0x000fda0003f0d000 */
[----:B------:R-:W-:Y:S05]  /*aac0*/  @!P0 EXIT ;  /* 0x000000000000894d */ /* 0x000fea0003800000 */
.L_x_127:
[----:B------:R-:W-:Y:S05]  /*aad0*/  BSYNC.RECONVERGENT B0 ;  /* 0x0000000000007941 */ /* 0x000fea0003800200 */
.L_x_124:
[----:B------:R-:W-:Y:S01]  /*aae0*/  ULEA UR4, UR51, UR48, 0x3 ;  /* 0x0000003033047291 */ /* 0x000fe2000f8e18ff */
[----:B------:R-:W-:-:S04]  /*aaf0*/  DEPBAR.LE SB0, 0x0 ;  /* 0x000080000000791a */ /* 0x000fc80000000000 */
[----:B------:R-:W-:-:S04]  /*ab00*/  UIADD3 UR4, UPT, UPT, UR4, 0x50, URZ ;  /* 0x0000005004047890 */ /* 0x000fc8000fffe0ff */
[----:B------:R-:W-:-:S09]  /*ab10*/  UPRMT UR4, UR37, 0x654, UR4 ;  /* 0x0000065425047896 */ /* 0x000fd20008000004 */
[----:B------:R-:W-:Y:S01]  /*ab20*/  SYNCS.ARRIVE.TRANS64.RED.A1T0 RZ, [UR4], RZ ;  /* 0x000000ffffff79a7 */ /* 0x000fe20008100404 */
[----:B------:R-:W-:Y:S05]  /*ab30*/  EXIT ;  /* 0x000000000000794d */ /* 0x000fea0003800000 */
.L_x_19:
[----:B--2---:R2:W1:Y:S02]  /*ab40*/  SYNCS.PHASECHK.TRANS64.TRYWAIT P0, [R3+URZ+0xd0], R2 ;  /* 0x0000d002030075a7 */ /* 0x00446400080011ff */
[----:B-1----:R-:W-:Y:S05]  /*ab50*/  @!P0 NANOSLEEP.SYNCS 0x989680 ;  /* 0x009896800000895d */ /* 0x002fea0003900000 */
[----:B------:R-:W1:Y:S02]  /*ab60*/  @!P0 SYNCS.PHASECHK.TRANS64 P0, [R3+URZ+0xd0], R2 ;  /* 0x0000d002030085a7 */ /* 0x000e6400080010ff */
[----:B-1----:R-:W-:Y:S05]  /*ab70*/  @!P0 BRA `(.L_x_19) ;  /* 0xfffffffc00f08947 */ /* 0x002fea000383ffff */
[----:B------:R-:W-:Y:S05]  /*ab80*/  BRA `(.L_x_128) ;  /* 0xffffff6800807947 */ /* 0x000fea000383ffff */
.L_x_22:
[----:B-1----:R-:W-:-:S07]  /*ab90*/  MOV R2, UR33 ;  /* 0x0000002100027c02 */ /* 0x002fce0008000f00 */
.L_x_129:
[----:B-1----:R1:W2:Y:S02]  /*aba0*/  SYNCS.PHASECHK.TRANS64.TRYWAIT P0, [R2+URZ+0x18], R5 ;  /* 0x00001805020075a7 */ /* 0x0022a400080011ff */
[----:B--2---:R-:W-:Y:S05]  /*abb0*/  @!P0 NANOSLEEP.SYNCS 0x989680 ;  /* 0x009896800000895d */ /* 0x004fea0003900000 */
[----:B------:R-:W2:Y:S02]  /*abc0*/  @!P0 SYNCS.PHASECHK.TRANS64 P0, [R2+URZ+0x18], R5 ;  /* 0x00001805020085a7 */ /* 0x000ea400080010ff */
[----:B--2---:R-:W-:Y:S05]  /*abd0*/  @!P0 BRA `(.L_x_129) ;  /* 0xfffffffc00f08947 */ /* 0x004fea000383ffff */
[----:B------:R-:W-:Y:S05]  /*abe0*/  BRA `(.L_x_21) ;  /* 0xffffff6800d07947 */ /* 0x000fea000383ffff */
.L_x_28:
[----:B-1----:R-:W-:-:S07]  /*abf0*/  MOV R2, UR17 ;  /* 0x0000001100027c02 */ /* 0x002fce0008000f00 */
.L_x_130:
[----:B-1----:R1:W2:Y:S02]  /*ac00*/  SYNCS.PHASECHK.TRANS64.TRYWAIT P0, [R2+URZ+0x18], R5 ;  /* 0x00001805020075a7 */ /* 0x0022a400080011ff */
[----:B--2---:R-:W-:Y:S05]  /*ac10*/  @!P0 NANOSLEEP.SYNCS 0x989680 ;  /* 0x009896800000895d */ /* 0x004fea0003900000 */
[----:B------:R-:W2:Y:S02]  /*ac20*/  @!P0 SYNCS.PHASECHK.TRANS64 P0, [R2+URZ+0x18], R5 ;  /* 0x00001805020085a7 */ /* 0x000ea400080010ff */
[----:B--2---:R-:W-:Y:S05]  /*ac30*/  @!P0 BRA `(.L_x_130) ;  /* 0xfffffffc00f08947 */ /* 0x004fea000383ffff */
[----:B------:R-:W-:Y:S05]  /*ac40*/  BRA `(.L_x_27) ;  /* 0xffffff6c00787947 */ /* 0x000fea000383ffff */
.L_x_32:
[----:B-1----:R1:W2:Y:S02]  /*ac50*/  SYNCS.PHASECHK.TRANS64.TRYWAIT P0, [R2+URZ+0x80], R3 ;  /* 0x00008003020075a7 */ /* 0x0022a400080011ff */
[----:B--2---:R-:W-:Y:S05]  /*ac60*/  @!P0 NANOSLEEP.SYNCS 0x989680 ;  /* 0x009896800000895d */ /* 0x004fea0003900000 */
[----:B------:R-:W2:Y:S02]  /*ac70*/  @!P0 SYNCS.PHASECHK.TRANS64 P0, [R2+URZ+0x80], R3 ;  /* 0x00008003020085a7 */ /* 0x000ea400080010ff */
[----:B--2---:R-:W-:Y:S05]  /*ac80*/  @!P0 BRA `(.L_x_32) ;  /* 0xfffffffc00f08947 */ /* 0x004fea000383ffff */
[----:B------:R-:W-:Y:S05]  /*ac90*/  BRA `(.L_x_131) ;  /* 0xffffff7000087947 */ /* 0x000fea000383ffff */
.L_x_36:
[----:B----4-:R-:W-:-:S07]  /*aca0*/  MOV R0, UR5 ;  /* 0x0000000500007c02 */ /* 0x010fce0008000f00 */
.L_x_132:
[----:B-1----:R1:W2:Y:S02]  /*acb0*/  SYNCS.PHASECHK.TRANS64.TRYWAIT P0, [R0+URZ], R3 ;  /* 0x00000003000075a7 */ /* 0x0022a400080011ff */
[----:B--2---:R-:W-:Y:S05]  /*acc0*/  @!P0 NANOSLEEP.SYNCS 0x989680 ;  /* 0x009896800000895d */ /* 0x004fea0003900000 */
[----:B------:R-:W2:Y:S02]  /*acd0*/  @!P0 SYNCS.PHASECHK.TRANS64 P0, [R0+URZ], R3 ;  /* 0x00000003000085a7 */ /* 0x000ea400080010ff */
[----:B--2---:R-:W-:Y:S05]  /*ace0*/  @!P0 BRA `(.L_x_132) ;  /* 0xfffffffc00f08947 */ /* 0x004fea000383ffff */
[----:B------:R-:W-:Y:S05]  /*acf0*/  BRA `(.L_x_133) ;  /* 0xffffff7400787947 */ /* 0x000fea000383ffff */
.L_x_37:
[----:B----4-:R-:W-:-:S07]  /*ad00*/  MOV R0, UR5 ;  /* 0x0000000500007c02 */ /* 0x010fce0008000f00 */
.L_x_134:
[----:B-1----:R1:W2:Y:S02]  /*ad10*/  SYNCS.PHASECHK.TRANS64.TRYWAIT P0, [R0+URZ], R3 ;  /* 0x00000003000075a7 */ /* 0x0022a400080011ff */
[----:B--2---:R-:W-:Y:S05]  /*ad20*/  @!P0 NANOSLEEP.SYNCS 0x989680 ;  /* 0x009896800000895d */ /* 0x004fea0003900000 */
[----:B------:R-:W2:Y:S02]  /*ad30*/  @!P0 SYNCS.PHASECHK.TRANS64 P0, [R0+URZ], R3 ;  /* 0x00000003000085a7 */ /* 0x000ea400080010ff */
[----:B--2---:R-:W-:Y:S05]  /*ad40*/  @!P0 BRA `(.L_x_134) ;  /* 0xfffffffc00f08947 */ /* 0x004fea000383ffff */
[----:B------:R-:W-:Y:S05]  /*ad50*/  BRA `(.L_x_135) ;  /* 0xffffff7400847947 */ /* 0x000fea000383ffff */
.L_x_40:
[----:B-1----:R1:W2:Y:S02]  /*ad60*/  SYNCS.PHASECHK.TRANS64.TRYWAIT P0, [R0+URZ+0xc0], R5 ;  /* 0x0000c005000075a7 */ /* 0x0022a400080011ff */
[----:B--2---:R-:W-:Y:S05]  /*ad70*/  @!P0 NANOSLEEP.SYNCS 0x989680 ;  /* 0x009896800000895d */ /* 0x004fea0003900000 */
[----:B------:R-:W2:Y:S02]  /*ad80*/  @!P0 SYNCS.PHASECHK.TRANS64 P0, [R0+URZ+0xc0], R5 ;  /* 0x0000c005000085a7 */ /* 0x000ea400080010ff */
[----:B--2---:R-:W-:Y:S05]  /*ad90*/  @!P0 BRA `(.L_x_40) ;  /* 0xfffffffc00f08947 */ /* 0x004fea000383ffff */
[----:B------:R-:W-:Y:S05]  /*ada0*/  BRA `(.L_x_136) ;  /* 0xffffff7400e07947 */ /* 0x000fea000383ffff */
.L_x_41:
[----:B------:R-:W-:-:S07]  /*adb0*/  MOV R0, UR5 ;  /* 0x0000000500007c02 */ /* 0x000fce0008000f00 */
.L_x_137:
[----:B-1----:R1:W2:Y:S02]  /*adc0*/  SYNCS.PHASECHK.TRANS64.TRYWAIT P0, [R0+URZ+0x90], R5 ;  /* 0x00009005000075a7 */ /* 0x0022a400080011ff */
[----:B--2---:R-:W-:Y:S05]  /*add0*/  @!P0 NANOSLEEP.SYNCS 0x989680 ;  /* 0x009896800000895d */ /* 0x004fea0003900000 */
[----:B------:R-:W2:Y:S02]  /*ade0*/  @!P0 SYNCS.PHASECHK.TRANS64 P0, [R0+URZ+0x90], R5 ;  /* 0x00009005000085a7 */ /* 0x000ea400080010ff */
[----:B--2---:R-:W-:Y:S05]  /*adf0*/  @!P0 BRA `(.L_x_137) ;  /* 0xfffffffc00f08947 */ /* 0x004fea000383ffff */
[----:B------:R-:W-:Y:S05]  /*ae00*/  BRA `(.L_x_138) ;  /* 0xffffff7400f07947 */ /* 0x000fea000383ffff */
.L_x_42:
[----:B-1----:R1:W2:Y:S02]  /*ae10*/  SYNCS.PHASECHK.TRANS64.TRYWAIT P1, [R0+URZ+0x80], R5 ;  /* 0x00008005000075a7 */ /* 0x0022a400080211ff */
[----:B--2---:R-:W-:Y:S05]  /*ae20*/  @!P1 NANOSLEEP.SYNCS 0x989680 ;  /* 0x009896800000995d */ /* 0x004fea0003900000 */
[----:B------:R-:W2:Y:S02]  /*ae30*/  @!P1 SYNCS.PHASECHK.TRANS64 P1, [R0+URZ+0x80], R5 ;  /* 0x00008005000095a7 */ /* 0x000ea400080210ff */
[----:B--2---:R-:W-:Y:S05]  /*ae40*/  @!P1 BRA `(.L_x_42) ;  /* 0xfffffffc00f09947 */ /* 0x004fea000383ffff */
[----:B------:R-:W-:Y:S05]  /*ae50*/  BRA `(.L_x_139) ;  /* 0xffffff7800207947 */ /* 0x000fea000383ffff */
.L_x_45:
[----:B------:R-:W-:-:S07]  /*ae60*/  MOV R0, UR5 ;  /* 0x0000000500007c02 */ /* 0x000fce0008000f00 */
.L_x_140:
[----:B-1----:R1:W2:Y:S02]  /*ae70*/  SYNCS.PHASECHK.TRANS64.TRYWAIT P0, [R0+URZ+0x90], R3 ;  /* 0x00009003000075a7 */ /* 0x0022a400080011ff */
[----:B--2---:R-:W-:Y:S05]  /*ae80*/  @!P0 NANOSLEEP.SYNCS 0x989680 ;  /* 0x009896800000895d */ /* 0x004fea0003900000 */
[----:B------:R-:W2:Y:S02]  /*ae90*/  @!P0 SYNCS.PHASECHK.TRANS64 P0, [R0+URZ+0x90], R3 ;  /* 0x00009003000085a7 */ /* 0x000ea400080010ff */
[----:B--2---:R-:W-:Y:S05]  /*aea0*/  @!P0 BRA `(.L_x_140) ;  /* 0xfffffffc00f08947 */ /* 0x004fea000383ffff */
[----:B------:R-:W-:Y:S05]  /*aeb0*/  BRA `(.L_x_44) ;  /* 0xffffff7800747947 */ /* 0x000fea000383ffff */
.L_x_52:
[----:B-1----:R1:W2:Y:S02]  /*aec0*/  SYNCS.PHASECHK.TRANS64.TRYWAIT P1, [R0+URZ+0x80], R5 ;  /* 0x00008005000075a7 */ /* 0x0022a400080211ff */
[----:B--2---:R-:W-:Y:S05]  /*aed0*/  @!P1 NANOSLEEP.SYNCS 0x989680 ;  /* 0x009896800000995d */ /* 0x004fea0003900000 */
[----:B------:R-:W2:Y:S02]  /*aee0*/  @!P1 SYNCS.PHASECHK.TRANS64 P1, [R0+URZ+0x80], R5 ;  /* 0x00008005000095a7 */ /* 0x000ea400080210ff */
[----:B--2---:R-:W-:Y:S05]  /*aef0*/  @!P1 BRA `(.L_x_52) ;  /* 0xfffffffc00f09947 */ /* 0x004fea000383ffff */
[----:B------:R-:W-:Y:S05]  /*af00*/  BRA `(.L_x_141) ;  /* 0xffffff7c00d47947 */ /* 0x000fea000383ffff */
.L_x_53:
[----:B------:R-:W-:-:S07]  /*af10*/  MOV R3, UR8 ;  /* 0x0000000800037c02 */ /* 0x000fce0008000f00 */
.L_x_142:
[----:B-1----:R1:W2:Y:S02]  /*af20*/  SYNCS.PHASECHK.TRANS64.TRYWAIT P0, [R3+URZ+0xb0], R0 ;  /* 0x0000b000030075a7 */ /* 0x0022a400080011ff */
[----:B--2---:R-:W-:Y:S05]  /*af30*/  @!P0 NANOSLEEP.SYNCS 0x989680 ;  /* 0x009896800000895d */ /* 0x004fea0003900000 */
[----:B------:R-:W2:Y:S02]  /*af40*/  @!P0 SYNCS.PHASECHK.TRANS64 P0, [R3+URZ+0xb0], R0 ;  /* 0x0000b000030085a7 */ /* 0x000ea400080010ff */
[----:B--2---:R-:W-:Y:S05]  /*af50*/  @!P0 BRA `(.L_x_142) ;  /* 0xfffffffc00f08947 */ /* 0x004fea000383ffff */
[----:B------:R-:W-:Y:S05]  /*af60*/  BRA `(.L_x_143) ;  /* 0xffffff80000c7947 */ /* 0x000fea000383ffff */
.L_x_56:
[----:B------:R-:W-:Y:S07]  /*af70*/  MOV R0, UR7 ;  /* 0x0000000700007c02 */ /* 0x000fee0008000f00 */
.L_x_144:
[----:B-1----:R1:W2:Y:S02]  /*af80*/  SYNCS.PHASECHK.TRANS64.TRYWAIT P0, [R0+URZ], R3 ;  /* 0x00000003000075a7 */ /* 0x0022a400080011ff */
[----:B--2---:R-:W-:Y:S05]  /*af90*/  @!P0 NANOSLEEP.SYNCS 0x989680 ;  /* 0x009896800000895d */ /* 0x004fea0003900000 */
[----:B------:R-:W2:Y:S02]  /*afa0*/  @!P0 SYNCS.PHASECHK.TRANS64 P0, [R0+URZ], R3 ;  /* 0x00000003000085a7 */ /* 0x000ea400080010ff */
[----:B--2---:R-:W-:Y:S05]  /*afb0*/  @!P0 BRA `(.L_x_144) ;  /* 0xfffffffc00f08947 */ /* 0x004fea000383ffff */
[----:B------:R-:W-:Y:S05]  /*afc0*/  BRA `(.L_x_55) ;  /* 0xffffff8000287947 */ /* 0x000fea000383ffff */
.L_x_59:
[----:B------:R-:W-:-:S07]  /*afd0*/  MOV R0, UR5 ;  /* 0x0000000500007c02 */ /* 0x000fce0008000f00 */
.L_x_145:
[----:B--2---:R2:W3:Y:S02]  /*afe0*/  SYNCS.PHASECHK.TRANS64.TRYWAIT P0, [R0+URZ], R3 ;  /* 0x00000003000075a7 */ /* 0x0044e400080011ff */
[----:B---3--:R-:W-:Y:S05]  /*aff0*/  @!P0 NANOSLEEP.SYNCS 0x989680 ;  /* 0x009896800000895d */ /* 0x008fea0003900000 */
[----:B------:R-:W3:Y:S02]  /*b000*/  @!P0 SYNCS.PHASECHK.TRANS64 P0, [R0+URZ], R3 ;  /* 0x00000003000085a7 */ /* 0x000ee400080010ff */
[----:B---3--:R-:W-:Y:S05]  /*b010*/  @!P0 BRA `(.L_x_145) ;  /* 0xfffffffc00f08947 */ /* 0x008fea000383ffff */
[----:B------:R-:W-:Y:S05]  /*b020*/  BRA `(.L_x_146) ;  /* 0xffffff8000dc7947 */ /* 0x000fea000383ffff */
.L_x_60:
[----:B------:R-:W-:-:S07]  /*b030*/  MOV R0, UR7 ;  /* 0x0000000700007c02 */ /* 0x000fce0008000f00 */
.L_x_147:
[----:B--2---:R2:W3:Y:S02]  /*b040*/  SYNCS.PHASECHK.TRANS64.TRYWAIT P0, [R0+URZ], R3 ;  /* 0x00000003000075a7 */ /* 0x0044e400080011ff */
[----:B---3--:R-:W-:Y:S05]  /*b050*/  @!P0 NANOSLEEP.SYNCS 0x989680 ;  /* 0x009896800000895d */ /* 0x008fea0003900000 */
[----:B------:R-:W3:Y:S02]  /*b060*/  @!P0 SYNCS.PHASECHK.TRANS64 P0, [R0+URZ], R3 ;  /* 0x00000003000085a7 */ /* 0x000ee400080010ff */
[----:B---3--:R-:W-:Y:S05]  /*b070*/  @!P0 BRA `(.L_x_147) ;  /* 0xfffffffc00f08947 */ /* 0x008fea000383ffff */
[----:B------:R-:W-:Y:S05]  /*b080*/  BRA `(.L_x_148) ;  /* 0xffffff8000e87947 */ /* 0x000fea000383ffff */
.L_x_65:
[----:B--2---:R2:W3:Y:S02]  /*b090*/  SYNCS.PHASECHK.TRANS64.TRYWAIT P0, [R0+URZ+0x80], R3 ;  /* 0x00008003000075a7 */ /* 0x0044e400080011ff */
[----:B---3--:R-:W-:Y:S05]  /*b0a0*/  @!P0 NANOSLEEP.SYNCS 0x989680 ;  /* 0x009896800000895d */ /* 0x008fea0003900000 */
[----:B------:R-:W3:Y:S02]  /*b0b0*/  @!P0 SYNCS.PHASECHK.TRANS64 P0, [R0+URZ+0x80], R3 ;  /* 0x00008003000085a7 */ /* 0x000ee400080010ff */
[----:B---3--:R-:W-:Y:S05]  /*b0c0*/  @!P0 BRA `(.L_x_65) ;  /* 0xfffffffc00f08947 */ /* 0x008fea000383ffff */
[----:B------:R-:W-:Y:S05]  /*b0d0*/  BRA `(.L_x_149) ;  /* 0xffffff8400f47947 */ /* 0x000fea000383ffff */
.L_x_68:
[----:B------:R-:W-:Y:S07]  /*b0e0*/  MOV R0, UR7 ;  /* 0x0000000700007c02 */ /* 0x000fee0008000f00 */
.L_x_150:
[----:B--2---:R2:W3:Y:S02]  /*b0f0*/  SYNCS.PHASECHK.TRANS64.TRYWAIT P0, [R0+URZ+0x78], R3 ;  /* 0x00007803000075a7 */ /* 0x0044e400080011ff */
[----:B---3--:R-:W-:Y:S05]  /*b100*/  @!P0 NANOSLEEP.SYNCS 0x989680 ;  /* 0x009896800000895d */ /* 0x008fea0003900000 */
[----:B------:R-:W3:Y:S02]  /*b110*/  @!P0 SYNCS.PHASECHK.TRANS64 P0, [R0+URZ+0x78], R3 ;  /* 0x00007803000085a7 */ /* 0x000ee400080010ff */
[----:B---3--:R-:W-:Y:S05]  /*b120*/  @!P0 BRA `(.L_x_150) ;  /* 0xfffffffc00f08947 */ /* 0x008fea000383ffff */
[----:B------:R-:W-:Y:S05]  /*b130*/  BRA `(.L_x_67) ;  /* 0xffffff8800d47947 */ /* 0x000fea000383ffff */
.L_x_71:
[----:B------:R-:W-:Y:S07]  /*b140*/  MOV R3, UR7 ;  /* 0x0000000700037c02 */ /* 0x000fee0008000f00 */
.L_x_151:
[----:B-1----:R1:W2:Y:S02]  /*b150*/  SYNCS.PHASECHK.TRANS64.TRYWAIT P0, [R3+URZ+0x50], R12 ;  /* 0x0000500c030075a7 */ /* 0x0022a400080011ff */
[----:B--2---:R-:W-:Y:S05]  /*b160*/  @!P0 NANOSLEEP.SYNCS 0x989680 ;  /* 0x009896800000895d */ /* 0x004fea0003900000 */
[----:B------:R-:W2:Y:S02]  /*b170*/  @!P0 SYNCS.PHASECHK.TRANS64 P0, [R3+URZ+0x50], R12 ;  /* 0x0000500c030085a7 */ /* 0x000ea400080010ff */
[----:B--2---:R-:W-:Y:S05]  /*b180*/  @!P0 BRA `(.L_x_151) ;  /* 0xfffffffc00f08947 */ /* 0x004fea000383ffff */
[----:B------:R-:W-:Y:S05]  /*b190*/  BRA `(.L_x_152) ;  /* 0xffffff8c004c7947 */ /* 0x000fea000383ffff */
.L_x_72:
[----:B-1----:R-:W-:Y:S07]  /*b1a0*/  MOV R3, UR7 ;  /* 0x0000000700037c02 */ /* 0x002fee0008000f00 */
.L_x_153:
[----:B-1----:R1:W2:Y:S02]  /*b1b0*/  SYNCS.PHASECHK.TRANS64.TRYWAIT P0, [R3+URZ+0x58], R12 ;  /* 0x0000580c030075a7 */ /* 0x0022a400080011ff */
[----:B--2---:R-:W-:Y:S05]  /*b1c0*/  @!P0 NANOSLEEP.SYNCS 0x989680 ;  /* 0x009896800000895d */ /* 0x004fea0003900000 */
[----:B------:R-:W2:Y:S02]  /*b1d0*/  @!P0 SYNCS.PHASECHK.TRANS64 P0, [R3+URZ+0x58], R12 ;  /* 0x0000580c030085a7 */ /* 0x000ea400080010ff */
[----:B--2---:R-:W-:Y:S05]  /*b1e0*/  @!P0 BRA `(.L_x_153) ;  /* 0xfffffffc00f08947 */ /* 0x004fea000383ffff */
[----:B------:R-:W-:Y:S05]  /*b1f0*/  BRA `(.L_x_154) ;  /* 0xffffff8c00887947 */ /* 0x000fea000383ffff */
.L_x_73:
[----:B-1----:R-:W-:Y:S07]  /*b200*/  MOV R3, UR7 ;  /* 0x0000000700037c02 */ /* 0x002fee0008000f00 */
.L_x_155:
[----:B-1----:R1:W2:Y:S02]  /*b210*/  SYNCS.PHASECHK.TRANS64.TRYWAIT P0, [R3+URZ+0x60], R12 ;  /* 0x0000600c030075a7 */ /* 0x0022a400080011ff */
[----:B--2---:R-:W-:Y:S05]  /*b220*/  @!P0 NANOSLEEP.SYNCS 0x989680 ;  /* 0x009896800000895d */ /* 0x004fea0003900000 */
[----:B------:R-:W2:Y:S02]  /*b230*/  @!P0 SYNCS.PHASECHK.TRANS64 P0, [R3+URZ+0x60], R12 ;  /* 0x0000600c030085a7 */ /* 0x000ea400080010ff */
[----:B--2---:R-:W-:Y:S05]  /*b240*/  @!P0 BRA `(.L_x_155) ;  /* 0xfffffffc00f08947 */ /* 0x004fea000383ffff */
[----:B------:R-:W-:Y:S05]  /*b250*/  BRA `(.L_x_156) ;  /* 0xffffff8c00d07947 */ /* 0x000fea000383ffff */
.L_x_74:
[----:B------:R-:W-:Y:S07]  /*b260*/  MOV R3, UR7 ;  /* 0x0000000700037c02 */ /* 0x000fee0008000f00 */
.L_x_157:
[----:B-1----:R1:W2:Y:S02]  /*b270*/  SYNCS.PHASECHK.TRANS64.TRYWAIT P0, [R3+URZ+0x68], R12 ;  /* 0x0000680c030075a7 */ /* 0x0022a400080011ff */
[----:B--2---:R-:W-:Y:S05]  /*b280*/  @!P0 NANOSLEEP.SYNCS 0x989680 ;  /* 0x009896800000895d */ /* 0x004fea0003900000 */
[----:B------:R-:W2:Y:S02]  /*b290*/  @!P0 SYNCS.PHASECHK.TRANS64 P0, [R3+URZ+0x68], R12 ;  /* 0x0000680c030085a7 */ /* 0x000ea400080010ff */
[----:B--2---:R-:W-:Y:S05]  /*b2a0*/  @!P0 BRA `(.L_x_157) ;  /* 0xfffffffc00f08947 */ /* 0x004fea000383ffff */
[----:B------:R-:W-:Y:S05]  /*b2b0*/  BRA `(.L_x_158) ;  /* 0xffffff9000587947 */ /* 0x000fea000383ffff */
.L_x_76:
[----:B------:R-:W-:-:S07]  /*b2c0*/  MOV R0, UR7 ;  /* 0x0000000700007c02 */ /* 0x000fce0008000f00 */
.L_x_159:
[----:B-1----:R1:W3:Y:S02]  /*b2d0*/  SYNCS.PHASECHK.TRANS64.TRYWAIT P0, [R0+URZ+0x50], R3 ;  /* 0x00005003000075a7 */ /* 0x0022e400080011ff */
[----:B---3--:R-:W-:Y:S05]  /*b2e0*/  @!P0 NANOSLEEP.SYNCS 0x989680 ;  /* 0x009896800000895d */ /* 0x008fea0003900000 */
[----:B------:R-:W3:Y:S02]  /*b2f0*/  @!P0 SYNCS.PHASECHK.TRANS64 P0, [R0+URZ+0x50], R3 ;  /* 0x00005003000085a7 */ /* 0x000ee400080010ff */
[----:B---3--:R-:W-:Y:S05]  /*b300*/  @!P0 BRA `(.L_x_159) ;  /* 0xfffffffc00f08947 */ /* 0x008fea000383ffff */
[----:B------:R-:W-:Y:S05]  /*b310*/  BRA `(.L_x_160) ;  /* 0xffffff9000c87947 */ /* 0x000fea000383ffff */
.L_x_77:
[----:B-1----:R-:W-:-:S07]  /*b320*/  MOV R0, UR7 ;  /* 0x0000000700007c02 */ /* 0x002fce0008000f00 */
.L_x_161:
[----:B-1----:R1:W3:Y:S02]  /*b330*/  SYNCS.PHASECHK.TRANS64.TRYWAIT P0, [R0+URZ+0x58], R3 ;  /* 0x00005803000075a7 */ /* 0x0022e400080011ff */
[----:B---3--:R-:W-:Y:S05]  /*b340*/  @!P0 NANOSLEEP.SYNCS 0x989680 ;  /* 0x009896800000895d */ /* 0x008fea0003900000 */
[----:B------:R-:W3:Y:S02]  /*b350*/  @!P0 SYNCS.PHASECHK.TRANS64 P0, [R0+URZ+0x58], R3 ;  /* 0x00005803000085a7 */ /* 0x000ee400080010ff */
[----:B---3--:R-:W-:Y:S05]  /*b360*/  @!P0 BRA `(.L_x_161) ;  /* 0xfffffffc00f08947 */ /* 0x008fea000383ffff */
[----:B------:R-:W-:Y:S05]  /*b370*/  BRA `(.L_x_162) ;  /* 0xffffff9000b87947 */ /* 0x000fea000383ffff */
.L_x_78:
[----:B-1----:R-:W-:-:S07]  /*b380*/  MOV R0, UR7 ;  /* 0x0000000700007c02 */ /* 0x002fce0008000f00 */
.L_x_163:
[----:B-1----:R1:W3:Y:S02]  /*b390*/  SYNCS.PHASECHK.TRANS64.TRYWAIT P0, [R0+URZ+0x60], R3 ;  /* 0x00006003000075a7 */ /* 0x0022e400080011ff */
[----:B---3--:R-:W-:Y:S05]  /*b3a0*/  @!P0 NANOSLEEP.SYNCS 0x989680 ;  /* 0x009896800000895d */ /* 0x008fea0003900000 */
[----:B------:R-:W3:Y:S02]  /*b3b0*/  @!P0 SYNCS.PHASECHK.TRANS64 P0, [R0+URZ+0x60], R3 ;  /* 0x00006003000085a7 */ /* 0x000ee400080010ff */
[----:B---3--:R-:W-:Y:S05]  /*b3c0*/  @!P0 BRA `(.L_x_163) ;  /* 0xfffffffc00f08947 */ /* 0x008fea000383ffff */
[----:B------:R-:W-:Y:S05]  /*b3d0*/  BRA `(.L_x_164) ;  /* 0xffffff9000a87947 */ /* 0x000fea000383ffff */
.L_x_80:
[----:B--2---:R2:W4:Y:S02]  /*b3e0*/  SYNCS.PHASECHK.TRANS64.TRYWAIT P0, [R0+URZ+0x80], R3 ;  /* 0x00008003000075a7 */ /* 0x00452400080011ff */
[----:B----4-:R-:W-:Y:S05]  /*b3f0*/  @!P0 NANOSLEEP.SYNCS 0x989680 ;  /* 0x009896800000895d */ /* 0x010fea0003900000 */
[----:B------:R-:W4:Y:S02]  /*b400*/  @!P0 SYNCS.PHASECHK.TRANS64 P0, [R0+URZ+0x80], R3 ;  /* 0x00008003000085a7 */ /* 0x000f2400080010ff */
[----:B----4-:R-:W-:Y:S05]  /*b410*/  @!P0 BRA `(.L_x_80) ;  /* 0xfffffffc00f08947 */ /* 0x010fea000383ffff */
[----:B------:R-:W-:Y:S05]  /*b420*/  BRA `(.L_x_165) ;  /* 0xffffff94007c7947 */ /* 0x000fea000383ffff */
.L_x_91:
[----:B-1----:R-:W-:Y:S04]  /*b430*/  MOV R3, UR48 ;  /* 0x0000003000037c02 */ /* 0x002fe80008000f00 */
[----:B------:R1:W3:Y:S03]  /*b440*/  SYNCS.PHASECHK.TRANS64.TRYWAIT P1, [R3+URZ+0x30], R4 ;  /* 0x00003004030075a7 */ /* 0x0002e600080211ff */
[----:B---3--:R-:W-:Y:S05]  /*b450*/  @!P1 NANOSLEEP.SYNCS 0x989680 ;  /* 0x009896800000995d */ /* 0x008fea0003900000 */
[----:B------:R-:W3:Y:S02]  /*b460*/  @!P1 SYNCS.PHASECHK.TRANS64 P1, [R3+URZ+0x30], R4 ;  /* 0x00003004030095a7 */ /* 0x000ee400080210ff */
[----:B---3--:R-:W-:Y:S05]  /*b470*/  @!P1 BRA `(.L_x_91) ;  /* 0xfffffffc00ec9947 */ /* 0x008fea000383ffff */
[----:B------:R-:W-:Y:S05]  /*b480*/  BRA `(.L_x_90) ;  /* 0xffffffa000d07947 */ /* 0x000fea000383ffff */
.L_x_93:
[----:B-1----:R1:W4:Y:S02]  /*b490*/  SYNCS.PHASECHK.TRANS64.TRYWAIT P0, [R87+URZ+0xa0], R0 ;  /* 0x0000a000570075a7 */ /* 0x00232400080011ff */
[----:B----4-:R-:W-:Y:S05]  /*b4a0*/  @!P0 NANOSLEEP.SYNCS 0x989680 ;  /* 0x009896800000895d */ /* 0x010fea0003900000 */
[----:B------:R-:W4:Y:S02]  /*b4b0*/  @!P0 SYNCS.PHASECHK.TRANS64 P0, [R87+URZ+0xa0], R0 ;  /* 0x0000a000570085a7 */ /* 0x000f2400080010ff */
[----:B----4-:R-:W-:Y:S05]  /*b4c0*/  @!P0 BRA `(.L_x_93) ;  /* 0xfffffffc00f08947 */ /* 0x010fea000383ffff */
[----:B------:R-:W-:Y:S05]  /*b4d0*/  BRA `(.L_x_92) ;  /* 0xffffffa400307947 */ /* 0x000fea000383ffff */
.L_x_102:
[----:B--2---:R2:W3:Y:S02]  /*b4e0*/  SYNCS.PHASECHK.TRANS64.TRYWAIT P0, [R3+URZ+0x30], R0 ;  /* 0x00003000030075a7 */ /* 0x0044e400080011ff */
[----:B---3--:R-:W-:Y:S05]  /*b4f0*/  @!P0 NANOSLEEP.SYNCS 0x989680 ;  /* 0x009896800000895d */ /* 0x008fea0003900000 */
[----:B------:R-:W3:Y:S02]  /*b500*/  @!P0 SYNCS.PHASECHK.TRANS64 P0, [R3+URZ+0x30], R0 ;  /* 0x00003000030085a7 */ /* 0x000ee400080010ff */
[----:B---3--:R-:W-:Y:S05]  /*b510*/  @!P0 BRA `(.L_x_102) ;  /* 0xfffffffc00f08947 */ /* 0x008fea000383ffff */
[----:B------:R-:W-:Y:S05]  /*b520*/  BRA `(.L_x_101) ;  /* 0xffffffb400f87947 */ /* 0x000fea000383ffff */
.L_x_110:
[----:B--2---:R2:W3:Y:S02]  /*b530*/  SYNCS.PHASECHK.TRANS64.TRYWAIT P0, [R0+URZ+0x30], R7 ;  /* 0x00003007000075a7 */ /* 0x0044e400080011ff */
[----:B---3--:R-:W-:Y:S05]  /*b540*/  @!P0 NANOSLEEP.SYNCS 0x989680 ;  /* 0x009896800000895d */ /* 0x008fea0003900000 */
[----:B------:R-:W3:Y:S02]  /*b550*/  @!P0 SYNCS.PHASECHK.TRANS64 P0, [R0+URZ+0x30], R7 ;  /* 0x00003007000085a7 */ /* 0x000ee400080010ff */
[----:B---3--:R-:W-:Y:S05]  /*b560*/  @!P0 BRA `(.L_x_110) ;  /* 0xfffffffc00f08947 */ /* 0x008fea000383ffff */
[----:B------:R-:W-:Y:S05]  /*b570*/  BRA `(.L_x_109) ;  /* 0xffffffc800ec7947 */ /* 0x000fea000383ffff */
.L_x_118:
[----:B-1----:R1:W2:Y:S02]  /*b580*/  SYNCS.PHASECHK.TRANS64.TRYWAIT P0, [R3+URZ+0x30], R0 ;  /* 0x00003000030075a7 */ /* 0x0022a400080011ff */
[----:B--2---:R-:W-:Y:S05]  /*b590*/  @!P0 NANOSLEEP.SYNCS 0x989680 ;  /* 0x009896800000895d */ /* 0x004fea0003900000 */
[----:B------:R-:W2:Y:S02]  /*b5a0*/  @!P0 SYNCS.PHASECHK.TRANS64 P0, [R3+URZ+0x30], R0 ;  /* 0x00003000030085a7 */ /* 0x000ea400080010ff */
[----:B--2---:R-:W-:Y:S05]  /*b5b0*/  @!P0 BRA `(.L_x_118) ;  /* 0xfffffffc00f08947 */ /* 0x004fea000383ffff */
[----:B------:R-:W-:Y:S05]  /*b5c0*/  BRA `(.L_x_117) ;  /* 0xffffffdc00e07947 */ /* 0x000fea000383ffff */
        .weak           $__internal_0_$__cuda_sm10x_tcgen05_guardrail_trap_col_being_dealloced_not_returned_by_alloc
        .type           $__internal_0_$__cuda_sm10x_tcgen05_guardrail_trap_col_being_dealloced_not_returned_by_alloc,@function
        .size           $__internal_0_$__cuda_sm10x_tcgen05_guardrail_trap_col_being_dealloced_not_returned_by_alloc,($__internal_1_$__cuda_sm10x_tcgen05_guardrail_trap_phase_invalid_during_alloc - $__internal_0_$__cuda_sm10x_tcgen05_guardrail_trap_col_being_dealloced_not_returned_by_alloc)
$__internal_0_$__cuda_sm10x_tcgen05_guardrail_trap_col_being_dealloced_not_returned_by_alloc:
[----:B------:R-:W-:Y:S05]  /*b5d0*/  BPT.TRAP 0x1 ;  /* 0x000000040000795c */ /* 0x000fea0000300000 */
[----:B------:R-:W-:-:S04]  /*b5e0*/  HFMA2 R3, -RZ, RZ, 0, 0 ;  /* 0x00000000ff037431 */ /* 0x000fc800000001ff */
[----:B------:R-:W-:Y:S05]  /*b5f0*/  RET.REL.NODEC R2 `(_ZN7cutlass13device_kernelINS_4gemm6kernel13GemmUniversalIN4cute5tupleIJiiiiEEENS1_10collective13CollectiveMmaINS1_35MainloopSm100TmaUmmaWarpSpecializedILi3ELi2ELi2ENS5_IJNS4_1CILi1EEESB_SB_EEEEENS5_IJNSA_ILi128EEENSA_ILi256EEENSA_ILi32EEEEEENS_6half_tENS5_IJlSB_lEEESI_SJ_NS4_8TiledMMAINS4_8MMA_AtomIJNS4_20SM100_MMA_F16BF16_SSISI_SI_fLi128ELi256ELNS4_4UMMA5MajorE0ELSO_0ELNSN_7ScaleInE0ELSP_0EEEEEENS4_6LayoutISC_NS5_IJNSA_ILi0EEEST_ST_EEEEENS5_IJNS4_10UnderscoreESW_SW_EEEEENS4_13SM90_TMA_LOADENS4_14ComposedLayoutINS4_7SwizzleILi2ELi4ELi3EEENS4_18smem_ptr_flag_bitsILi16EEENSS_INS5_IJNSA_ILi8EEESG_EEENS5_IJSG_SB_EEEEEEEvNS4_8identityESZ_S19_vS1A_EENS_8epilogue10collective18CollectiveEpilogueINS1C_23Sm100TmaWarpSpecializedILi4ELi2ELi64ELb1ELb0EEEJSH_NS5_IJNSS_ISE_SB_EENSS_INSA_ILi64EEESB_EEEEESI_SJ_SI_SJ_NS1C_6fusion15FusionCallbacksIS1G_NS1L_17LinearCombinationISI_fSI_fLNS_15FloatRoundStyleE2EEESH_S1K_JEEENS4_5SM1004TMEM4LOAD26SM100_TMEM_LOAD_32dp32b64xESZ_NS10_INS11_ILi3ELi4ELi3EEES14_NSS_INS5_IJS15_S1I_EEENS5_IJS1I_SB_EEEEEEENS4_39AutoVectorizingCopyWithAssumedAlignmentILi128EEENS4_14SM90_TMA_STOREES1Z_S21_S21_EEEvvEEEEvNT_6ParamsE) ;  /* 0xffffff4802807950 */ /* 0x000fea0003c3ffff */
        .weak           $__internal_1_$__cuda_sm10x_tcgen05_guardrail_trap_phase_invalid_during_alloc
        .type           $__internal_1_$__cuda_sm10x_tcgen05_guardrail_trap_phase_invalid_during_alloc,@function
        .size           $__internal_1_$__cuda_sm10x_tcgen05_guardrail_trap_phase_invalid_during_alloc,($__internal_2_$__cuda_sm10x_tcgen05_guardrail_trap_unallocated_columns_being_dealloced - $__internal_1_$__cuda_sm10x_tcgen05_guardrail_trap_phase_invalid_during_alloc)
$__internal_1_$__cuda_sm10x_tcgen05_guardrail_trap_phase_invalid_during_alloc:
[----:B------:R-:W-:Y:S05]  /*b600*/  BPT.TRAP 0x1 ;  /* 0x000000040000795c */ /* 0x000fea0000300000 */
[----:B------:R-:W-:-:S04]  /*b610*/  MOV R3, 0x0 ;  /* 0x0000000000037802 */ /* 0x000fc80000000f00 */
[----:B------:R-:W-:Y:S05]  /*b620*/  RET.REL.NODEC R2 `(_ZN7cutlass13device_kernelINS_4gemm6kernel13GemmUniversalIN4cute5tupleIJiiiiEEENS1_10collective13CollectiveMmaINS1_35MainloopSm100TmaUmmaWarpSpecializedILi3ELi2ELi2ENS5_IJNS4_1CILi1EEESB_SB_EEEEENS5_IJNSA_ILi128EEENSA_ILi256EEENSA_ILi32EEEEEENS_6half_tENS5_IJlSB_lEEESI_SJ_NS4_8TiledMMAINS4_8MMA_AtomIJNS4_20SM100_MMA_F16BF16_SSISI_SI_fLi128ELi256ELNS4_4UMMA5MajorE0ELSO_0ELNSN_7ScaleInE0ELSP_0EEEEEENS4_6LayoutISC_NS5_IJNSA_ILi0EEEST_ST_EEEEENS5_IJNS4_10UnderscoreESW_SW_EEEEENS4_13SM90_TMA_LOADENS4_14ComposedLayoutINS4_7SwizzleILi2ELi4ELi3EEENS4_18smem_ptr_flag_bitsILi16EEENSS_INS5_IJNSA_ILi8EEESG_EEENS5_IJSG_SB_EEEEEEEvNS4_8identityESZ_S19_vS1A_EENS_8epilogue10collective18CollectiveEpilogueINS1C_23Sm100TmaWarpSpecializedILi4ELi2ELi64ELb1ELb0EEEJSH_NS5_IJNSS_ISE_SB_EENSS_INSA_ILi64EEESB_EEEEESI_SJ_SI_SJ_NS1C_6fusion15FusionCallbacksIS1G_NS1L_17LinearCombinationISI_fSI_fLNS_15FloatRoundStyleE2EEESH_S1K_JEEENS4_5SM1004TMEM4LOAD26SM100_TMEM_LOAD_32dp32b64xESZ_NS10_INS11_ILi3ELi4ELi3EEES14_NSS_INS5_IJS15_S1I_EEENS5_IJS1I_SB_EEEEEEENS4_39AutoVectorizingCopyWithAssumedAlignmentILi128EEENS4_14SM90_TMA_STOREES1Z_S21_S21_EEEvvEEEEvNT_6ParamsE) ;  /* 0xffffff4802747950 */ /* 0x000fea0003c3ffff */
        .weak           $__internal_2_$__cuda_sm10x_tcgen05_guardrail_trap_unallocated_columns_being_dealloced
        .type           $__internal_2_$__cuda_sm10x_tcgen05_guardrail_trap_unallocated_columns_being_dealloced,@function
        .size           $__internal_2_$__cuda_sm10x_tcgen05_guardrail_trap_unallocated_columns_being_dealloced,(.L_x_167 - $__internal_2_$__cuda_sm10x_tcgen05_guardrail_trap_unallocated_columns_being_dealloced)
$__internal_2_$__cuda_sm10x_tcgen05_guardrail_trap_unallocated_columns_being_dealloced:
[----:B------:R-:W-:Y:S05]  /*b630*/  BPT.TRAP 0x1 ;  /* 0x000000040000795c */ /* 0x000fea0000300000 */
[----:B------:R-:W-:-:S04]  /*b640*/  HFMA2 R3, -RZ, RZ, 0, 0 ;  /* 0x00000000ff037431 */ /* 0x000fc800000001ff */
[----:B------:R-:W-:Y:S05]  /*b650*/  RET.REL.NODEC R2 `(_ZN7cutlass13device_kernelINS_4gemm6kernel13GemmUniversalIN4cute5tupleIJiiiiEEENS1_10collective13CollectiveMmaINS1_35MainloopSm100TmaUmmaWarpSpecializedILi3ELi2ELi2ENS5_IJNS4_1CILi1EEESB_SB_EEEEENS5_IJNSA_ILi128EEENSA_ILi256EEENSA_ILi32EEEEEENS_6half_tENS5_IJlSB_lEEESI_SJ_NS4_8TiledMMAINS4_8MMA_AtomIJNS4_20SM100_MMA_F16BF16_SSISI_SI_fLi128ELi256ELNS4_4UMMA5MajorE0ELSO_0ELNSN_7ScaleInE0ELSP_0EEEEEENS4_6LayoutISC_NS5_IJNSA_ILi0EEEST_ST_EEEEENS5_IJNS4_10UnderscoreESW_SW_EEEEENS4_13SM90_TMA_LOADENS4_14ComposedLayoutINS4_7SwizzleILi2ELi4ELi3EEENS4_18smem_ptr_flag_bitsILi16EEENSS_INS5_IJNSA_ILi8EEESG_EEENS5_IJSG_SB_EEEEEEEvNS4_8identityESZ_S19_vS1A_EENS_8epilogue10collective18CollectiveEpilogueINS1C_23Sm100TmaWarpSpecializedILi4ELi2ELi64ELb1ELb0EEEJSH_NS5_IJNSS_ISE_SB_EENSS_INSA_ILi64EEESB_EEEEESI_SJ_SI_SJ_NS1C_6fusion15FusionCallbacksIS1G_NS1L_17LinearCombinationISI_fSI_fLNS_15FloatRoundStyleE2EEESH_S1K_JEEENS4_5SM1004TMEM4LOAD26SM100_TMEM_LOAD_32dp32b64xESZ_NS10_INS11_ILi3ELi4ELi3EEES14_NSS_INS5_IJS15_S1I_EEENS5_IJS1I_SB_EEEEEEENS4_39AutoVectorizingCopyWithAssumedAlignmentILi128EEENS4_14SM90_TMA_STOREES1Z_S21_S21_EEEvvEEEEvNT_6ParamsE) ;  /* 0xffffff4802687950 */ /* 0x000fea0003c3ffff */
.L_x_166:
[----:B------:R-:W-:-:S00]  /*b660*/  BRA `(.L_x_166) ;  /* 0xfffffffc00fc7947 */ /* 0x000fc0000383ffff */
[----:B------:R-:W-:-:S00]  /*b670*/  NOP ;  /* 0x0000000000007918 */ /* 0x000fc00000000000 */
        /* <DEDUP_REMOVED lines=8> */
.L_x_167:


//--------------------- .nv.global.init           --------------------------
	.section	.nv.global.init,"aw",@progbits
.nv.global.init:
	.type		$str$27,@object
	.size		$str$27,($str$28 - $str$27)
$str$27:
        /*0000*/ 	.byte	0x28, 0x61, 0x64, 0x64, 0x72, 0x65, 0x73, 0x73, 0x20, 0x26, 0x20, 0x6d, 0x61, 0x73, 0x6b, 0x29
        /*0010*/ 	.byte	0x20, 0x3d, 0x3d, 0x20, 0x30, 0x00
	.type		$str$28,@object
	.size		$str$28,($str$26 - $str$28)
$str$28:
        /*0016*/ 	.byte	0x2f, 0x74, 0x6d, 0x70, 0x2f, 0x63, 0x75, 0x74, 0x6c, 0x61, 0x73, 0x73, 0x5f, 0x73, 0x77, 0x65
        /*0026*/ 	.byte	0x65, 0x70, 0x5f, 0x73, 0x72, 0x63, 0x2f, 0x69, 0x6e, 0x63, 0x6c, 0x75, 0x64, 0x65, 0x2f, 0x63
        /*0036*/ 	.byte	0x75, 0x74, 0x65, 0x2f, 0x70, 0x6f, 0x69, 0x6e, 0x74, 0x65, 0x72, 0x5f, 0x66, 0x6c, 0x61, 0x67
        /*0046*/ 	.byte	0x67, 0x65, 0x64, 0x2e, 0x68, 0x70, 0x70, 0x00
	.type		$str$26,@object
	.size		$str$26,($str$25 - $str$26)
$str$26:
        /*004e*/ 	.byte	0x2f, 0x74, 0x6d, 0x70, 0x2f, 0x63, 0x75, 0x74, 0x6c, 0x61, 0x73, 0x73, 0x5f, 0x73, 0x77, 0x65
        /*005e*/ 	.byte	0x65, 0x70, 0x5f, 0x73, 0x72, 0x63, 0x2f, 0x69, 0x6e, 0x63, 0x6c, 0x75, 0x64, 0x65, 0x2f, 0x63
        /*006e*/ 	.byte	0x75, 0x74, 0x65, 0x2f, 0x61, 0x74, 0x6f, 0x6d, 0x2f, 0x63, 0x6f, 0x70, 0x79, 0x5f, 0x74, 0x72
        /*007e*/ 	.byte	0x61, 0x69, 0x74, 0x73, 0x5f, 0x73, 0x6d, 0x31, 0x30, 0x30, 0x2e, 0x68, 0x70, 0x70, 0x00
	.type		$str$25,@object
	.size		$str$25,(__unnamed_1 - $str$25)
$str$25:
        /*008d*/ 	.byte	0x28, 0x28, 0x75, 0x69, 0x6e, 0x74, 0x33, 0x32, 0x5f, 0x74, 0x28, 0x74, 0x68, 0x72, 0x65, 0x61
        /*009d*/ 	.byte	0x64, 0x49, 0x64, 0x78, 0x2e, 0x78, 0x29, 0x20, 0x2f, 0x20, 0x33, 0x32, 0x29, 0x20, 0x25, 0x20
        /*00ad*/ 	.byte	0x34, 0x29, 0x20, 0x3d, 0x3d, 0x20, 0x28, 0x28, 0x28, 0x74, 0x6d, 0x65, 0x6d, 0x5f, 0x61, 0x64
        /*00bd*/ 	.byte	0x64, 0x72, 0x20, 0x3e, 0x3e, 0x20, 0x31, 0x36, 0x29, 0x20, 0x2f, 0x20, 0x33, 0x32, 0x29, 0x20
        /*00cd*/ 	.byte	0x25, 0x20, 0x34, 0x29, 0x00
	.type		__unnamed_1,@object
	.size		__unnamed_1,(__unnamed_2 - __unnamed_1)
__unnamed_1:
        /*00d2*/ 	.byte	0x61, 0x75, 0x74, 0x6f, 0x20, 0x63, 0x75, 0x74, 0x65, 0x3a, 0x3a, 0x61, 0x73, 0x5f, 0x70, 0x6f
        /* <DEDUP_REMOVED lines=24> */
        /*0262*/ 	.byte	0x3e, 0x3e, 0x3e, 0x3e, 0x5d, 0x00
	.type		__unnamed_2,@object
	.size		__unnamed_2,(.L_2 - __unnamed_2)
__unnamed_2:
        /* <DEDUP_REMOVED lines=43> */
        /*0518*/ 	.byte	0x74, 0x65, 0x3a, 0x3a, 0x43, 0x3c, 0x30, 0x3e, 0x3e, 0x3e, 0x3e, 0x5d, 0x00
.L_2:


//--------------------- .nv.shared._ZN7cutlass13device_kernelINS_4gemm6kernel13GemmUniversalIN4cute5tupleIJiiiiEEENS1_10collective13CollectiveMmaINS1_35MainloopSm100TmaUmmaWarpSpecializedILi3ELi2ELi2ENS5_IJNS4_1CILi1EEESB_SB_EEEEENS5_IJNSA_ILi128EEENSA_ILi256EEENSA_ILi32EEEEEENS_6half_tENS5_IJlSB_lEEESI_SJ_NS4_8TiledMMAINS4_8MMA_AtomIJNS4_20SM100_MMA_F16BF16_SSISI_SI_fLi128ELi256ELNS4_4UMMA5MajorE0ELSO_0ELNSN_7ScaleInE0ELSP_0EEEEEENS4_6LayoutISC_NS5_IJNSA_ILi0EEEST_ST_EEEEENS5_IJNS4_10UnderscoreESW_SW_EEEEENS4_13SM90_TMA_LOADENS4_14ComposedLayoutINS4_7SwizzleILi2ELi4ELi3EEENS4_18smem_ptr_flag_bitsILi16EEENSS_INS5_IJNSA_ILi8EEESG_EEENS5_IJSG_SB_EEEEEEEvNS4_8identityESZ_S19_vS1A_EENS_8epilogue10collective18CollectiveEpilogueINS1C_23Sm100TmaWarpSpecializedILi4ELi2ELi64ELb1ELb0EEEJSH_NS5_IJNSS_ISE_SB_EENSS_INSA_ILi64EEESB_EEEEESI_SJ_SI_SJ_NS1C_6fusion15FusionCallbacksIS1G_NS1L_17LinearCombinationISI_fSI_fLNS_15FloatRoundStyleE2EEESH_S1K_JEEENS4_5SM1004TMEM4LOAD26SM100_TMEM_LOAD_32dp32b64xESZ_NS10_INS11_ILi3ELi4ELi3EEES14_NSS_INS5_IJS15_S1I_EEENS5_IJS1I_SB_EEEEEEENS4_39AutoVectorizingCopyWithAssumedAlignmentILi128EEENS4_14SM90_TMA_STOREES1Z_S21_S21_EEEvvEEEEvNT_6ParamsE --------------------------
	.section	.nv.shared._ZN7cutlass13device_kernelINS_4gemm6kernel13GemmUniversalIN4cute5tupleIJiiiiEEENS1_10collective13CollectiveMmaINS1_35MainloopSm100TmaUmmaWarpSpecializedILi3ELi2ELi2ENS5_IJNS4_1CILi1EEESB_SB_EEEEENS5_IJNSA_ILi128EEENSA_ILi256EEENSA_ILi32EEEEEENS_6half_tENS5_IJlSB_lEEESI_SJ_NS4_8TiledMMAINS4_8MMA_AtomIJNS4_20SM100_MMA_F16BF16_SSISI_SI_fLi128ELi256ELNS4_4UMMA5MajorE0ELSO_0ELNSN_7ScaleInE0ELSP_0EEEEEENS4_6LayoutISC_NS5_IJNSA_ILi0EEEST_ST_EEEEENS5_IJNS4_10UnderscoreESW_SW_EEEEENS4_13SM90_TMA_LOADENS4_14ComposedLayoutINS4_7SwizzleILi2ELi4ELi3EEENS4_18smem_ptr_flag_bitsILi16EEENSS_INS5_IJNSA_ILi8EEESG_EEENS5_IJSG_SB_EEEEEEEvNS4_8identityESZ_S19_vS1A_EENS_8epilogue10collective18CollectiveEpilogueINS1C_23Sm100TmaWarpSpecializedILi4ELi2ELi64ELb1ELb0EEEJSH_NS5_IJNSS_ISE_SB_EENSS_INSA_ILi64EEESB_EEEEESI_SJ_SI_SJ_NS1C_6fusion15FusionCallbacksIS1G_NS1L_17LinearCombinationISI_fSI_fLNS_15FloatRoundStyleE2EEESH_S1K_JEEENS4_5SM1004TMEM4LOAD26SM100_TMEM_LOAD_32dp32b64xESZ_NS10_INS11_ILi3ELi4ELi3EEES14_NSS_INS5_IJS15_S1I_EEENS5_IJS1I_SB_EEEEEEENS4_39AutoVectorizingCopyWithAssumedAlignmentILi128EEENS4_14SM90_TMA_STOREES1Z_S21_S21_EEEvvEEEEvNT_6ParamsE,"aw",@nobits
	.sectionflags	@""
	.align	16
	.zero		1024


//--------------------- .nv.shared.reserved.0     --------------------------
	.section	.nv.shared.reserved.0,"aw",@nobits
	.weak		__nv_reservedSMEM_offset_0_alias
	.size		__nv_reservedSMEM_offset_0_alias, 0, 64
	.other		__nv_reservedSMEM_offset_0_alias,@"STO_CUDA_RESERVED_SHARED STV_DEFAULT"
__nv_reservedSMEM_offset_0_alias:
	.zero		0
.nv.shared.reserved.0:
	.zero		64
	.weak		__nv_reservedSMEM_tcgen05_partition
	.type		__nv_reservedSMEM_tcgen05_partition,@object
	.size		__nv_reservedSMEM_tcgen05_partition,(.L_0 - __nv_reservedSMEM_tcgen05_partition)
__nv_reservedSMEM_tcgen05_partition:
	.zero		32
.L_0:


//--------------------- .nv.global                --------------------------
	.section	.nv.global,"aw",@nobits
.nv.global:
	.type		_ZN39_INTERNAL_8c2ab6cc_4_k_cu_9a1ffa83_62264cute1_E,@object
	.size		_ZN39_INTERNAL_8c2ab6cc_4_k_cu_9a1ffa83_62264cute1_E,(_ZN39_INTERNAL_8c2ab6cc_4_k_cu_9a1ffa83_62264cuda3std3__45__cpo6cbeginE - _ZN39_INTERNAL_8c2ab6cc_4_k_cu_9a1ffa83_62264cute1_E)
_ZN39_INTERNAL_8c2ab6cc_4_k_cu_9a1ffa83_62264cute1_E:
	.zero		1
	.type		_ZN39_INTERNAL_8c2ab6cc_4_k_cu_9a1ffa83_62264cuda3std3__45__cpo6cbeginE,@object
	.size		_ZN39_INTERNAL_8c2ab6cc_4_k_cu_9a1ffa83_62264cuda3std3__45__cpo6cbeginE,(_ZN39_INTERNAL_8c2ab6cc_4_k_cu_9a1ffa83_62264cuda3std3__48in_placeE - _ZN39_INTERNAL_8c2ab6cc_4_k_cu_9a1ffa83_62264cuda3std3__45__cpo6cbeginE)
_ZN39_INTERNAL_8c2ab6cc_4_k_cu_9a1ffa83_62264cuda3std3__45__cpo6cbeginE:
	.zero		1
	.type		_ZN39_INTERNAL_8c2ab6cc_4_k_cu_9a1ffa83_62264cuda3std3__48in_placeE,@object
	.size		_ZN39_INTERNAL_8c2ab6cc_4_k_cu_9a1ffa83_62264cuda3std3__48in_placeE,(_ZN39_INTERNAL_8c2ab6cc_4_k_cu_9a1ffa83_62264cuda3std6ranges3__45__cpo9iter_moveE - _ZN39_INTERNAL_8c2ab6cc_4_k_cu_9a1ffa83_62264cuda3std3__48in_placeE)
_ZN39_INTERNAL_8c2ab6cc_4_k_cu_9a1ffa83_62264cuda3std3__48in_placeE:
	.zero		1
	.type		_ZN39_INTERNAL_8c2ab6cc_4_k_cu_9a1ffa83_62264cuda3std6ranges3__45__cpo9iter_moveE,@object
	.size		_ZN39_INTERNAL_8c2ab6cc_4_k_cu_9a1ffa83_62264cuda3std6ranges3__45__cpo9iter_moveE,(_ZN39_INTERNAL_8c2ab6cc_4_k_cu_9a1ffa83_62264cuda3std3__45__cpo5beginE - _ZN39_INTERNAL_8c2ab6cc_4_k_cu_9a1ffa83_62264cuda3std6ranges3__45__cpo9iter_moveE)
_ZN39_INTERNAL_8c2ab6cc_4_k_cu_9a1ffa83_62264cuda3std6ranges3__45__cpo9iter_moveE:
	.zero		1
	.type		_ZN39_INTERNAL_8c2ab6cc_4_k_cu_9a1ffa83_62264cuda3std3__45__cpo5beginE,@object
	.size		_ZN39_INTERNAL_8c2ab6cc_4_k_cu_9a1ffa83_62264cuda3std3__45__cpo5beginE,(_ZN39_INTERNAL_8c2ab6cc_4_k_cu_9a1ffa83_62264cuda3std3__441_GLOBAL__N__8c2ab6cc_4_k_cu_9a1ffa83_62266ignoreE - _ZN39_INTERNAL_8c2ab6cc_4_k_cu_9a1ffa83_62264cuda3std3__45__cpo5beginE)
_ZN39_INTERNAL_8c2ab6cc_4_k_cu_9a1ffa83_62264cuda3std3__45__cpo5beginE:
	.zero		1
	.type		_ZN39_INTERNAL_8c2ab6cc_4_k_cu_9a1ffa83_62264cuda3std3__441_GLOBAL__N__8c2ab6cc_4_k_cu_9a1ffa83_62266ignoreE,@object
	.size		_ZN39_INTERNAL_8c2ab6cc_4_k_cu_9a1ffa83_62264cuda3std3__441_GLOBAL__N__8c2ab6cc_4_k_cu_9a1ffa83_62266ignoreE,(_ZN39_INTERNAL_8c2ab6cc_4_k_cu_9a1ffa83_62264cute7productE - _ZN39_INTERNAL_8c2ab6cc_4_k_cu_9a1ffa83_62264cuda3std3__441_GLOBAL__N__8c2ab6cc_4_k_cu_9a1ffa83_62266ignoreE)
_ZN39_INTERNAL_8c2ab6cc_4_k_cu_9a1ffa83_62264cuda3std3__441_GLOBAL__N__8c2ab6cc_4_k_cu_9a1ffa83_62266ignoreE:
	.zero		1
	.type		_ZN39_INTERNAL_8c2ab6cc_4_k_cu_9a1ffa83_62264cute7productE,@object
	.size		_ZN39_INTERNAL_8c2ab6cc_4_k_cu_9a1ffa83_62264cute7productE,(_ZN39_INTERNAL_8c2ab6cc_4_k_cu_9a1ffa83_62264cuda3std3__45__cpo3endE - _ZN39_INTERNAL_8c2ab6cc_4_k_cu_9a1ffa83_62264cute7productE)
_ZN39_INTERNAL_8c2ab6cc_4_k_cu_9a1ffa83_62264cute7productE:
	.zero		1
	.type		_ZN39_INTERNAL_8c2ab6cc_4_k_cu_9a1ffa83_62264cuda3std3__45__cpo3endE,@object
	.size		_ZN39_INTERNAL_8c2ab6cc_4_k_cu_9a1ffa83_62264cuda3std3__45__cpo3endE,(_ZN39_INTERNAL_8c2ab6cc_4_k_cu_9a1ffa83_62264cuda3std3__419piecewise_constructE - _ZN39_INTERNAL_8c2ab6cc_4_k_cu_9a1ffa83_62264cuda3std3__45__cpo3endE)
_ZN39_INTERNAL_8c2ab6cc_4_k_cu_9a1ffa83_62264cuda3std3__45__cpo3endE:
	.zero		1
	.type		_ZN39_INTERNAL_8c2ab6cc_4_k_cu_9a1ffa83_62264cuda3std3__419piecewise_constructE,@object
	.size		_ZN39_INTERNAL_8c2ab6cc_4_k_cu_9a1ffa83_62264cuda3std3__419piecewise_constructE,(_ZN39_INTERNAL_8c2ab6cc_4_k_cu_9a1ffa83_62264cuda3std3__45__cpo4cendE - _ZN39_INTERNAL_8c2ab6cc_4_k_cu_9a1ffa83_62264cuda3std3__419piecewise_constructE)
_ZN39_INTERNAL_8c2ab6cc_4_k_cu_9a1ffa83_62264cuda3std3__419piecewise_constructE:
	.zero		1
	.type		_ZN39_INTERNAL_8c2ab6cc_4_k_cu_9a1ffa83_62264cuda3std3__45__cpo4cendE,@object
	.size		_ZN39_INTERNAL_8c2ab6cc_4_k_cu_9a1ffa83_62264cuda3std3__45__cpo4cendE,(_ZN39_INTERNAL_8c2ab6cc_4_k_cu_9a1ffa83_62264cuda3std6ranges3__45__cpo4swapE - _ZN39_INTERNAL_8c2ab6cc_4_k_cu_9a1ffa83_62264cuda3std3__45__cpo4cendE)
_ZN39_INTERNAL_8c2ab6cc_4_k_cu_9a1ffa83_62264cuda3std3__45__cpo4cendE:
	.zero		1
	.type		_ZN39_INTERNAL_8c2ab6cc_4_k_cu_9a1ffa83_62264cuda3std6ranges3__45__cpo4swapE,@object
	.size		_ZN39_INTERNAL_8c2ab6cc_4_k_cu_9a1ffa83_62264cuda3std6ranges3__45__cpo4swapE,(.L_10 - _ZN39_INTERNAL_8c2ab6cc_4_k_cu_9a1ffa83_62264cuda3std6ranges3__45__cpo4swapE)
_ZN39_INTERNAL_8c2ab6cc_4_k_cu_9a1ffa83_62264cuda3std6ranges3__45__cpo4swapE:
	.zero		1
.L_10:


//--------------------- .nv.constant0._ZN7cutlass13device_kernelINS_4gemm6kernel13GemmUniversalIN4cute5tupleIJiiiiEEENS1_10collective13CollectiveMmaINS1_35MainloopSm100TmaUmmaWarpSpecializedILi3ELi2ELi2ENS5_IJNS4_1CILi1EEESB_SB_EEEEENS5_IJNSA_ILi128EEENSA_ILi256EEENSA_ILi32EEEEEENS_6half_tENS5_IJlSB_lEEESI_SJ_NS4_8TiledMMAINS4_8MMA_AtomIJNS4_20SM100_MMA_F16BF16_SSISI_SI_fLi128ELi256ELNS4_4UMMA5MajorE0ELSO_0ELNSN_7ScaleInE0ELSP_0EEEEEENS4_6LayoutISC_NS5_IJNSA_ILi0EEEST_ST_EEEEENS5_IJNS4_10UnderscoreESW_SW_EEEEENS4_13SM90_TMA_LOADENS4_14ComposedLayoutINS4_7SwizzleILi2ELi4ELi3EEENS4_18smem_ptr_flag_bitsILi16EEENSS_INS5_IJNSA_ILi8EEESG_EEENS5_IJSG_SB_EEEEEEEvNS4_8identityESZ_S19_vS1A_EENS_8epilogue10collective18CollectiveEpilogueINS1C_23Sm100TmaWarpSpecializedILi4ELi2ELi64ELb1ELb0EEEJSH_NS5_IJNSS_ISE_SB_EENSS_INSA_ILi64EEESB_EEEEESI_SJ_SI_SJ_NS1C_6fusion15FusionCallbacksIS1G_NS1L_17LinearCombinationISI_fSI_fLNS_15FloatRoundStyleE2EEESH_S1K_JEEENS4_5SM1004TMEM4LOAD26SM100_TMEM_LOAD_32dp32b64xESZ_NS10_INS11_ILi3ELi4ELi3EEES14_NSS_INS5_IJS15_S1I_EEENS5_IJS1I_SB_EEEEEEENS4_39AutoVectorizingCopyWithAssumedAlignmentILi128EEENS4_14SM90_TMA_STOREES1Z_S21_S21_EEEvvEEEEvNT_6ParamsE --------------------------
	.section	.nv.constant0._ZN7cutlass13device_kernelINS_4gemm6kernel13GemmUniversalIN4cute5tupleIJiiiiEEENS1_10collective13CollectiveMmaINS1_35MainloopSm100TmaUmmaWarpSpecializedILi3ELi2ELi2ENS5_IJNS4_1CILi1EEESB_SB_EEEEENS5_IJNSA_ILi128EEENSA_ILi256EEENSA_ILi32EEEEEENS_6half_tENS5_IJlSB_lEEESI_SJ_NS4_8TiledMMAINS4_8MMA_AtomIJNS4_20SM100_MMA_F16BF16_SSISI_SI_fLi128ELi256ELNS4_4UMMA5MajorE0ELSO_0ELNSN_7ScaleInE0ELSP_0EEEEEENS4_6LayoutISC_NS5_IJNSA_ILi0EEEST_ST_EEEEENS5_IJNS4_10UnderscoreESW_SW_EEEEENS4_13SM90_TMA_LOADENS4_14ComposedLayoutINS4_7SwizzleILi2ELi4ELi3EEENS4_18smem_ptr_flag_bitsILi16EEENSS_INS5_IJNSA_ILi8EEESG_EEENS5_IJSG_SB_EEEEEEEvNS4_8identityESZ_S19_vS1A_EENS_8epilogue10collective18CollectiveEpilogueINS1C_23Sm100TmaWarpSpecializedILi4ELi2ELi64ELb1ELb0EEEJSH_NS5_IJNSS_ISE_SB_EENSS_INSA_ILi64EEESB_EEEEESI_SJ_SI_SJ_NS1C_6fusion15FusionCallbacksIS1G_NS1L_17LinearCombinationISI_fSI_fLNS_15FloatRoundStyleE2EEESH_S1K_JEEENS4_5SM1004TMEM4LOAD26SM100_TMEM_LOAD_32dp32b64xESZ_NS10_INS11_ILi3ELi4ELi3EEES14_NSS_INS5_IJS15_S1I_EEENS5_IJS1I_SB_EEEEEEENS4_39AutoVectorizingCopyWithAssumedAlignmentILi128EEENS4_14SM90_TMA_STOREES1Z_S21_S21_EEEvvEEEEvNT_6ParamsE,"a",@progbits
	.sectionflags	@""
	.align	4
.nv.constant0._ZN7cutlass13device_kernelINS_4gemm6kernel13GemmUniversalIN4cute5tupleIJiiiiEEENS1_10collective13CollectiveMmaINS1_35MainloopSm100TmaUmmaWarpSpecializedILi3ELi2ELi2ENS5_IJNS4_1CILi1EEESB_SB_EEEEENS5_IJNSA_ILi128EEENSA_ILi256EEENSA_ILi32EEEEEENS_6half_tENS5_IJlSB_lEEESI_SJ_NS4_8TiledMMAINS4_8MMA_AtomIJNS4_20SM100_MMA_F16BF16_SSISI_SI_fLi128ELi256ELNS4_4UMMA5MajorE0ELSO_0ELNSN_7ScaleInE0ELSP_0EEEEEENS4_6LayoutISC_NS5_IJNSA_ILi0EEEST_ST_EEEEENS5_IJNS4_10UnderscoreESW_SW_EEEEENS4_13SM90_TMA_LOADENS4_14ComposedLayoutINS4_7SwizzleILi2ELi4ELi3EEENS4_18smem_ptr_flag_bitsILi16EEENSS_INS5_IJNSA_ILi8EEESG_EEENS5_IJSG_SB_EEEEEEEvNS4_8identityESZ_S19_vS1A_EENS_8epilogue10collective18CollectiveEpilogueINS1C_23Sm100TmaWarpSpecializedILi4ELi2ELi64ELb1ELb0EEEJSH_NS5_IJNSS_ISE_SB_EENSS_INSA_ILi64EEESB_EEEEESI_SJ_SI_SJ_NS1C_6fusion15FusionCallbacksIS1G_NS1L_17LinearCombinationISI_fSI_fLNS_15FloatRoundStyleE2EEESH_S1K_JEEENS4_5SM1004TMEM4LOAD26SM100_TMEM_LOAD_32dp32b64xESZ_NS10_INS11_ILi3ELi4ELi3EEES14_NSS_INS5_IJS15_S1I_EEENS5_IJS1I_SB_EEEEEEENS4_39AutoVectorizingCopyWithAssumedAlignmentILi128EEENS4_14SM90_TMA_STOREES1Z_S21_S21_EEEvvEEEEvNT_6ParamsE:
	.zero		2944


//--------------------- SYMBOLS --------------------------

	.type		.nv.reservedSmem.offset0,@object
	.size		.nv.reservedSmem.offset0,0x4
	.type		.nv.reservedSmem.cap,@object
	.size		.nv.reservedSmem.cap,0x4
	.type		__assertfail,@function
